	.target	sm_100a

	.elftype	@"ET_EXEC"


//--------------------- .note.nv.tkinfo           --------------------------
	.section	.note.nv.tkinfo,"",@"SHT_NOTE"
	.sectionflags	@"SHF_NOTE_NV_TKINFO"
	.tkinfo
        /*0018*/ 	.word	0x00000002
        /*0030*/ 	.string	""
        /*0030*/ 	.string	"ptxas"
        /*0030*/ 	.string	"Cuda compilation tools, release 13.0, V13.0.88"
        /*0030*/ 	.string	"Build cuda_13.0.r13.0/compiler.36424714_0"
        /*0030*/ 	.string	"-arch sm_100a -m 64 "



//--------------------- .note.nv.cuinfo           --------------------------
	.section	.note.nv.cuinfo,"",@"SHT_NOTE"
	.sectionflags	@"SHF_NOTE_NV_CUINFO"
        /*0018*/ 	.short	0x0002
        /*001a*/ 	.short	0x0064
        /*001c*/ 	.short	0x0082
	.zero		2


//--------------------- .nv.info                  --------------------------
	.section	.nv.info,"",@"SHT_CUDA_INFO"
	.align	4


	//----- nvinfo : EIATTR_REGCOUNT
	.align		4
        /*0000*/ 	.byte	0x04, 0x2f
        /*0002*/ 	.short	(.L_19 - .L_18)
	.align		4
.L_18:
        /*0004*/ 	.word	index@(_ZN7cutlass13device_kernelINS_4gemm6kernel13GemmUniversalIN4cute5tupleIJiiiiEEENS1_10collective13CollectiveMmaINS1_35MainloopSm100TmaUmmaWarpSpecializedILi3ELi2ELi4ENS5_IJNS4_1CILi1EEESB_SB_EEEEENS5_IJNSA_ILi64EEESE_NSA_ILi128EEEEEENS_10tfloat32_tENS5_IJlSB_lEEESH_SI_NS4_8TiledMMAINS4_8MMA_AtomIJNS4_17SM100_MMA_TF32_SSISH_SH_fLi64ELi64ELNS4_4UMMA5MajorE0ELSN_0ELNSM_7ScaleInE0ELSO_0EEEEEENS4_6LayoutISC_NS5_IJNSA_ILi0EEESS_SS_EEEEENS5_IJNS4_10UnderscoreESV_SV_EEEEENS4_13SM90_TMA_LOADENS4_14ComposedLayoutINS4_7SwizzleILi3ELi4ELi3EEENS4_18smem_ptr_flag_bitsILi32EEENSR_INS5_IJNSA_ILi8EEENSA_ILi32EEEEEENS5_IJS15_SB_EEEEEEEvNS4_8identityESY_S19_vS1A_EENS_8epilogue10collective18CollectiveEpilogueINS1C_23Sm100TmaWarpSpecializedILi3ELi2ELi16ELb1ELb0EEEJSG_NS5_IJNSR_ISE_SB_EENSR_IS15_SB_EEEEESH_SI_SH_SI_NS1C_6fusion15FusionCallbacksIS1G_NS1K_17LinearCombinationISH_fSH_fLNS_15FloatRoundStyleE2EEESG_S1J_JEEENS4_5SM1004TMEM4LOAD26SM100_TMEM_LOAD_16dp128b8xESY_S19_NS4_17SM75_U32x4_LDSM_NENS4_14SM90_TMA_STOREES19_NS4_17SM90_U32x4_STSM_NENS4_39AutoVectorizingCopyWithAssumedAlignmentILi128EEEEEEvvEEEEvNT_6ParamsE)
        /*0008*/ 	.word	0x0000005f


	//----- nvinfo : EIATTR_FRAME_SIZE
	.align		4
.L_19:
        /*000c*/ 	.byte	0x04, 0x11
        /*000e*/ 	.short	(.L_21 - .L_20)
	.align		4
.L_20:
        /*0010*/ 	.word	index@($__internal_2_$__cuda_sm10x_tcgen05_guardrail_trap_unallocated_columns_being_dealloced)
        /*0014*/ 	.word	0x00000000


	//----- nvinfo : EIATTR_FRAME_SIZE
	.align		4
.L_21:
        /*0018*/ 	.byte	0x04, 0x11
        /*001a*/ 	.short	(.L_23 - .L_22)
	.align		4
.L_22:
        /*001c*/ 	.word	index@($__internal_1_$__cuda_sm10x_tcgen05_guardrail_trap_phase_invalid_during_alloc)
        /*0020*/ 	.word	0x00000000


	//----- nvinfo : EIATTR_FRAME_SIZE
	.align		4
.L_23:
        /*0024*/ 	.byte	0x04, 0x11
        /*0026*/ 	.short	(.L_25 - .L_24)
	.align		4
.L_24:
        /*0028*/ 	.word	index@($__internal_0_$__cuda_sm10x_tcgen05_guardrail_trap_col_being_dealloced_not_returned_by_alloc)
        /*002c*/ 	.word	0x00000000


	//----- nvinfo : EIATTR_FRAME_SIZE
	.align		4
.L_25:
        /*0030*/ 	.byte	0x04, 0x11
        /*0032*/ 	.short	(.L_27 - .L_26)
	.align		4
.L_26:
        /*0034*/ 	.word	index@(_ZN7cutlass13device_kernelINS_4gemm6kernel13GemmUniversalIN4cute5tupleIJiiiiEEENS1_10collective13CollectiveMmaINS1_35MainloopSm100TmaUmmaWarpSpecializedILi3ELi2ELi4ENS5_IJNS4_1CILi1EEESB_SB_EEEEENS5_IJNSA_ILi64EEESE_NSA_ILi128EEEEEENS_10tfloat32_tENS5_IJlSB_lEEESH_SI_NS4_8TiledMMAINS4_8MMA_AtomIJNS4_17SM100_MMA_TF32_SSISH_SH_fLi64ELi64ELNS4_4UMMA5MajorE0ELSN_0ELNSM_7ScaleInE0ELSO_0EEEEEENS4_6LayoutISC_NS5_IJNSA_ILi0EEESS_SS_EEEEENS5_IJNS4_10UnderscoreESV_SV_EEEEENS4_13SM90_TMA_LOADENS4_14ComposedLayoutINS4_7SwizzleILi3ELi4ELi3EEENS4_18smem_ptr_flag_bitsILi32EEENSR_INS5_IJNSA_ILi8EEENSA_ILi32EEEEEENS5_IJS15_SB_EEEEEEEvNS4_8identityESY_S19_vS1A_EENS_8epilogue10collective18CollectiveEpilogueINS1C_23Sm100TmaWarpSpecializedILi3ELi2ELi16ELb1ELb0EEEJSG_NS5_IJNSR_ISE_SB_EENSR_IS15_SB_EEEEESH_SI_SH_SI_NS1C_6fusion15FusionCallbacksIS1G_NS1K_17LinearCombinationISH_fSH_fLNS_15FloatRoundStyleE2EEESG_S1J_JEEENS4_5SM1004TMEM4LOAD26SM100_TMEM_LOAD_16dp128b8xESY_S19_NS4_17SM75_U32x4_LDSM_NENS4_14SM90_TMA_STOREES19_NS4_17SM90_U32x4_STSM_NENS4_39AutoVectorizingCopyWithAssumedAlignmentILi128EEEEEEvvEEEEvNT_6ParamsE)
        /*0038*/ 	.word	0x00000000


	//----- nvinfo : EIATTR_MIN_STACK_SIZE
	.align		4
.L_27:
        /*003c*/ 	.byte	0x04, 0x12
        /*003e*/ 	.short	(.L_29 - .L_28)
	.align		4
.L_28:
        /*0040*/ 	.word	index@(_ZN7cutlass13device_kernelINS_4gemm6kernel13GemmUniversalIN4cute5tupleIJiiiiEEENS1_10collective13CollectiveMmaINS1_35MainloopSm100TmaUmmaWarpSpecializedILi3ELi2ELi4ENS5_IJNS4_1CILi1EEESB_SB_EEEEENS5_IJNSA_ILi64EEESE_NSA_ILi128EEEEEENS_10tfloat32_tENS5_IJlSB_lEEESH_SI_NS4_8TiledMMAINS4_8MMA_AtomIJNS4_17SM100_MMA_TF32_SSISH_SH_fLi64ELi64ELNS4_4UMMA5MajorE0ELSN_0ELNSM_7ScaleInE0ELSO_0EEEEEENS4_6LayoutISC_NS5_IJNSA_ILi0EEESS_SS_EEEEENS5_IJNS4_10UnderscoreESV_SV_EEEEENS4_13SM90_TMA_LOADENS4_14ComposedLayoutINS4_7SwizzleILi3ELi4ELi3EEENS4_18smem_ptr_flag_bitsILi32EEENSR_INS5_IJNSA_ILi8EEENSA_ILi32EEEEEENS5_IJS15_SB_EEEEEEEvNS4_8identityESY_S19_vS1A_EENS_8epilogue10collective18CollectiveEpilogueINS1C_23Sm100TmaWarpSpecializedILi3ELi2ELi16ELb1ELb0EEEJSG_NS5_IJNSR_ISE_SB_EENSR_IS15_SB_EEEEESH_SI_SH_SI_NS1C_6fusion15FusionCallbacksIS1G_NS1K_17LinearCombinationISH_fSH_fLNS_15FloatRoundStyleE2EEESG_S1J_JEEENS4_5SM1004TMEM4LOAD26SM100_TMEM_LOAD_16dp128b8xESY_S19_NS4_17SM75_U32x4_LDSM_NENS4_14SM90_TMA_STOREES19_NS4_17SM90_U32x4_STSM_NENS4_39AutoVectorizingCopyWithAssumedAlignmentILi128EEEEEEvvEEEEvNT_6ParamsE)
        /*0044*/ 	.word	0x00000000
.L_29:


//--------------------- .nv.compat                --------------------------
	.section	.nv.compat,"",@"SHT_CUDA_COMPAT_INFO"
	.align	4
        /*0000*/ 	.byte	0x02, 0x09, 0x01, 0x00, 0x02, 0x02, 0x02, 0x00, 0x02, 0x05, 0x05, 0x00, 0x03, 0x07, 0x01, 0x01
        /*0010*/ 	.byte	0x02, 0x03, 0x01, 0x00, 0x02, 0x06, 0x01, 0x00, 0x04, 0x0b, 0x08, 0x00, 0x09, 0x00, 0x00, 0x00
        /*0020*/ 	.byte	0x00, 0x00, 0x00, 0x00


//--------------------- .nv.info._ZN7cutlass13device_kernelINS_4gemm6kernel13GemmUniversalIN4cute5tupleIJiiiiEEENS1_10collective13CollectiveMmaINS1_35MainloopSm100TmaUmmaWarpSpecializedILi3ELi2ELi4ENS5_IJNS4_1CILi1EEESB_SB_EEEEENS5_IJNSA_ILi64EEESE_NSA_ILi128EEEEEENS_10tfloat32_tENS5_IJlSB_lEEESH_SI_NS4_8TiledMMAINS4_8MMA_AtomIJNS4_17SM100_MMA_TF32_SSISH_SH_fLi64ELi64ELNS4_4UMMA5MajorE0ELSN_0ELNSM_7ScaleInE0ELSO_0EEEEEENS4_6LayoutISC_NS5_IJNSA_ILi0EEESS_SS_EEEEENS5_IJNS4_10UnderscoreESV_SV_EEEEENS4_13SM90_TMA_LOADENS4_14ComposedLayoutINS4_7SwizzleILi3ELi4ELi3EEENS4_18smem_ptr_flag_bitsILi32EEENSR_INS5_IJNSA_ILi8EEENSA_ILi32EEEEEENS5_IJS15_SB_EEEEEEEvNS4_8identityESY_S19_vS1A_EENS_8epilogue10collective18CollectiveEpilogueINS1C_23Sm100TmaWarpSpecializedILi3ELi2ELi16ELb1ELb0EEEJSG_NS5_IJNSR_ISE_SB_EENSR_IS15_SB_EEEEESH_SI_SH_SI_NS1C_6fusion15FusionCallbacksIS1G_NS1K_17LinearCombinationISH_fSH_fLNS_15FloatRoundStyleE2EEESG_S1J_JEEENS4_5SM1004TMEM4LOAD26SM100_TMEM_LOAD_16dp128b8xESY_S19_NS4_17SM75_U32x4_LDSM_NENS4_14SM90_TMA_STOREES19_NS4_17SM90_U32x4_STSM_NENS4_39AutoVectorizingCopyWithAssumedAlignmentILi128EEEEEEvvEEEEvNT_6ParamsE --------------------------
	.section	.nv.info._ZN7cutlass13device_kernelINS_4gemm6kernel13GemmUniversalIN4cute5tupleIJiiiiEEENS1_10collective13CollectiveMmaINS1_35MainloopSm100TmaUmmaWarpSpecializedILi3ELi2ELi4ENS5_IJNS4_1CILi1EEESB_SB_EEEEENS5_IJNSA_ILi64EEESE_NSA_ILi128EEEEEENS_10tfloat32_tENS5_IJlSB_lEEESH_SI_NS4_8TiledMMAINS4_8MMA_AtomIJNS4_17SM100_MMA_TF32_SSISH_SH_fLi64ELi64ELNS4_4UMMA5MajorE0ELSN_0ELNSM_7ScaleInE0ELSO_0EEEEEENS4_6LayoutISC_NS5_IJNSA_ILi0EEESS_SS_EEEEENS5_IJNS4_10UnderscoreESV_SV_EEEEENS4_13SM90_TMA_LOADENS4_14ComposedLayoutINS4_7SwizzleILi3ELi4ELi3EEENS4_18smem_ptr_flag_bitsILi32EEENSR_INS5_IJNSA_ILi8EEENSA_ILi32EEEEEENS5_IJS15_SB_EEEEEEEvNS4_8identityESY_S19_vS1A_EENS_8epilogue10collective18CollectiveEpilogueINS1C_23Sm100TmaWarpSpecializedILi3ELi2ELi16ELb1ELb0EEEJSG_NS5_IJNSR_ISE_SB_EENSR_IS15_SB_EEEEESH_SI_SH_SI_NS1C_6fusion15FusionCallbacksIS1G_NS1K_17LinearCombinationISH_fSH_fLNS_15FloatRoundStyleE2EEESG_S1J_JEEENS4_5SM1004TMEM4LOAD26SM100_TMEM_LOAD_16dp128b8xESY_S19_NS4_17SM75_U32x4_LDSM_NENS4_14SM90_TMA_STOREES19_NS4_17SM90_U32x4_STSM_NENS4_39AutoVectorizingCopyWithAssumedAlignmentILi128EEEEEEvvEEEEvNT_6ParamsE,"",@"SHT_CUDA_INFO"
	.sectionflags	@""
	.align	4


	//----- nvinfo : EIATTR_CUDA_API_VERSION
	.align		4
        /*0000*/ 	.byte	0x04, 0x37
        /*0002*/ 	.short	(.L_31 - .L_30)
.L_30:
        /*0004*/ 	.word	0x00000082


	//----- nvinfo : EIATTR_KPARAM_INFO
	.align		4
.L_31:
        /*0008*/ 	.byte	0x04, 0x17
        /*000a*/ 	.short	(.L_33 - .L_32)
.L_32:
        /*000c*/ 	.word	0x00000000
        /*0010*/ 	.short	0x0000
        /*0012*/ 	.short	0x0000
        /*0014*/ 	.byte	0x00, 0xf0, 0x01, 0x20


	//----- nvinfo : EIATTR_AT_ENTRY_FRAGMENTS
	.align		4
.L_33:
        /*0018*/ 	.byte	0x04, 0x4f
        /*001a*/ 	.short	(.L_35 - .L_34)


	//   ....[0]....
.L_34:
        /*001c*/ 	.word	0x00000006


	//----- nvinfo : EIATTR_RESERVED_SMEM_USED
	.align		4
.L_35:
        /*0020*/ 	.byte	0x01, 0x41
	.zero		2


	//----- nvinfo : EIATTR_SPARSE_MMA_MASK
	.align		4
        /*0024*/ 	.byte	0x03, 0x50
        /*0026*/ 	.short	0x0000


	//----- nvinfo : EIATTR_TCGEN05_1CTA_USED
	.align		4
        /*0028*/ 	.byte	0x01, 0x51
	.zero		2


	//----- nvinfo : EIATTR_MAXREG_COUNT
	.align		4
        /*002c*/ 	.byte	0x03, 0x1b
        /*002e*/ 	.short	0x00ff


	//----- nvinfo : EIATTR_NUM_BARRIERS
	.align		4
        /*0030*/ 	.byte	0x02, 0x4c
        /*0032*/ 	.byte	0x07
	.zero		1


	//----- nvinfo : EIATTR_EXTERNS
	.align		4
        /*0034*/ 	.byte	0x04, 0x0f
        /*0036*/ 	.short	(.L_37 - .L_36)


	//   ....[0]....
	.align		4
.L_36:
        /*0038*/ 	.word	index@(__assertfail)


	//----- nvinfo : EIATTR_MERCURY_ISA_VERSION
	.align		4
.L_37:
        /*003c*/ 	.byte	0x03, 0x5f
        /*003e*/ 	.short	0x0101


	//----- nvinfo : EIATTR_INT_WARP_WIDE_INSTR_OFFSETS
	.align		4
        /*0040*/ 	.byte	0x04, 0x31
        /*0042*/ 	.short	(.L_39 - .L_38)


	//   ....[0]....
.L_38:
        /*0044*/ 	.word	0x00002230


	//   ....[1]....
        /*0048*/ 	.word	0x000040f0


	//   ....[2]....
        /*004c*/ 	.word	0x00004110


	//   ....[3]....
        /*0050*/ 	.word	0x00004140


	//   ....[4]....
        /*0054*/ 	.word	0x00004a50


	//   ....[5]....
        /*0058*/ 	.word	0x00004af0


	//   ....[6]....
        /*005c*/ 	.word	0x00004d30


	//   ....[7]....
        /*0060*/ 	.word	0x00004df0


	//----- nvinfo : EIATTR_COOP_GROUP_MASK_REGIDS
	.align		4
.L_39:
        /*0064*/ 	.byte	0x04, 0x29
        /*0066*/ 	.short	(.L_41 - .L_40)


	//   ....[0]....
.L_40:
        /*0068*/ 	.word	0xffffffff


	//   ....[1]....
        /*006c*/ 	.word	0xffffffff


	//   ....[2]....
        /*0070*/ 	.word	0xffffffff


	//   ....[3]....
        /*0074*/ 	.word	0xffffffff


	//   ....[4]....
        /*0078*/ 	.word	0xffffffff


	//   ....[5]....
        /*007c*/ 	.word	0xffffffff


	//   ....[6]....
        /*0080*/ 	.word	0xffffffff


	//   ....[7]....
        /*0084*/ 	.word	0xffffffff


	//   ....[8]....
        /*0088*/ 	.word	0xffffffff


	//   ....[9]....
        /*008c*/ 	.word	0xffffffff


	//   ....[10]....
        /*0090*/ 	.word	0xffffffff


	//   ....[11]....
        /*0094*/ 	.word	0xffffffff


	//   ....[12]....
        /*0098*/ 	.word	0xffffffff


	//----- nvinfo : EIATTR_COOP_GROUP_INSTR_OFFSETS
	.align		4
.L_41:
        /*009c*/ 	.byte	0x04, 0x28
        /*009e*/ 	.short	(.L_43 - .L_42)


	//   ....[0]....
.L_42:
        /*00a0*/ 	.word	0x00000090


	//   ....[1]....
        /*00a4*/ 	.word	0x000004d0


	//   ....[2]....
        /*00a8*/ 	.word	0x00000620


	//   ....[3]....
        /*00ac*/ 	.word	0x000007a0


	//   ....[4]....
        /*00b0*/ 	.word	0x000008a0


	//   ....[5]....
        /*00b4*/ 	.word	0x00000a10


	//   ....[6]....
        /*00b8*/ 	.word	0x00000bb0


	//   ....[7]....
        /*00bc*/ 	.word	0x00002110


	//   ....[8]....
        /*00c0*/ 	.word	0x00002e60


	//   ....[9]....
        /*00c4*/ 	.word	0x00003070


	//   ....[10]....
        /*00c8*/ 	.word	0x000030a0


	//   ....[11]....
        /*00cc*/ 	.word	0x00003fc0


	//   ....[12]....
        /*00d0*/ 	.word	0x00004200


	//----- nvinfo : EIATTR_VRC_CTA_INIT_COUNT
	.align		4
.L_43:
        /*00d4*/ 	.byte	0x02, 0x4a
        /*00d6*/ 	.byte	0x80
	.zero		1


	//----- nvinfo : EIATTR_SYSCALL_OFFSETS
	.align		4
        /*00d8*/ 	.byte	0x04, 0x46
        /*00da*/ 	.short	(.L_45 - .L_44)


	//   ....[0]....
.L_44:
        /*00dc*/ 	.word	0x00005a60


	//   ....[1]....
        /*00e0*/ 	.word	0x00005b50


	//   ....[2]....
        /*00e4*/ 	.word	0x00006410


	//   ....[3]....
        /*00e8*/ 	.word	0x00006e60


	//----- nvinfo : EIATTR_MBARRIER_INSTR_OFFSETS
	.align		4
.L_45:
        /*00ec*/ 	.byte	0x04, 0x39
        /*00ee*/ 	.short	(.L_47 - .L_46)


	//   ....[0]....
.L_46:
        /*00f0*/ 	.word	0x000005b0
        /*00f4*/ 	.word	0x000000ff
        /*00f8*/ 	.word	0x00000000
        /*00fc*/ 	.short	0x0100
        /*00fe*/ 	.byte	0x04
	.zero		1


	//   ....[1]....
        /*0100*/ 	.word	0x000005c0
        /*0104*/ 	.word	0x000000ff
        /*0108*/ 	.word	0x00000018
        /*010c*/ 	.short	0x0100
        /*010e*/ 	.byte	0x04
	.zero		1


	//   ....[2]....
        /*0110*/ 	.word	0x000005d0
        /*0114*/ 	.word	0x000000ff
        /*0118*/ 	.word	0x00000008
        /*011c*/ 	.short	0x0100
        /*011e*/ 	.byte	0x04
	.zero		1


	//   ....[3]....
        /*0120*/ 	.word	0x000005e0
        /*0124*/ 	.word	0x000000ff
        /*0128*/ 	.word	0x00000020
        /*012c*/ 	.short	0x0100
        /*012e*/ 	.byte	0x04
	.zero		1


	//   ....[4]....
        /*0130*/ 	.word	0x000005f0
        /*0134*/ 	.word	0x000000ff
        /*0138*/ 	.word	0x00000010
        /*013c*/ 	.short	0x0100
        /*013e*/ 	.byte	0x04
	.zero		1


	//   ....[5]....
        /*0140*/ 	.word	0x00000600
        /*0144*/ 	.word	0x000000ff
        /*0148*/ 	.word	0x00000028
        /*014c*/ 	.short	0x0100
        /*014e*/ 	.byte	0x04
	.zero		1


	//   ....[6]....
        /*0150*/ 	.word	0x00000730
        /*0154*/ 	.word	0x000000ff
        /*0158*/ 	.word	0x00000030
        /*015c*/ 	.short	0x0100
        /*015e*/ 	.byte	0x04
	.zero		1


	//   ....[7]....
        /*0160*/ 	.word	0x00000740
        /*0164*/ 	.word	0x000000ff
        /*0168*/ 	.word	0x00000048
        /*016c*/ 	.short	0x0100
        /*016e*/ 	.byte	0x04
	.zero		1


	//   ....[8]....
        /*0170*/ 	.word	0x00000750
        /*0174*/ 	.word	0x000000ff
        /*0178*/ 	.word	0x00000038
        /*017c*/ 	.short	0x0100
        /*017e*/ 	.byte	0x04
	.zero		1


	//   ....[9]....
        /*0180*/ 	.word	0x00000760
        /*0184*/ 	.word	0x000000ff
        /*0188*/ 	.word	0x00000050
        /*018c*/ 	.short	0x0100
        /*018e*/ 	.byte	0x04
	.zero		1


	//   ....[10]....
        /*0190*/ 	.word	0x00000770
        /*0194*/ 	.word	0x000000ff
        /*0198*/ 	.word	0x00000040
        /*019c*/ 	.short	0x0100
        /*019e*/ 	.byte	0x04
	.zero		1


	//   ....[11]....
        /*01a0*/ 	.word	0x00000780
        /*01a4*/ 	.word	0x000000ff
        /*01a8*/ 	.word	0x00000058
        /*01ac*/ 	.short	0x0100
        /*01ae*/ 	.byte	0x04
	.zero		1


	//   ....[12]....
        /*01b0*/ 	.word	0x00000870
        /*01b4*/ 	.word	0x000000ff
        /*01b8*/ 	.word	0x00000060
        /*01bc*/ 	.short	0x0100
        /*01be*/ 	.byte	0x06
	.zero		1


	//   ....[13]....
        /*01c0*/ 	.word	0x00000880
        /*01c4*/ 	.word	0x000000ff
        /*01c8*/ 	.word	0x00000068
        /*01cc*/ 	.short	0x0100
        /*01ce*/ 	.byte	0x06
	.zero		1


	//   ....[14]....
        /*01d0*/ 	.word	0x000009c0
        /*01d4*/ 	.word	0x000000ff
        /*01d8*/ 	.word	0x00000070
        /*01dc*/ 	.short	0x0100
        /*01de*/ 	.byte	0x06
	.zero		1


	//   ....[15]....
        /*01e0*/ 	.word	0x000009d0
        /*01e4*/ 	.word	0x000000ff
        /*01e8*/ 	.word	0x00000080
        /*01ec*/ 	.short	0x0100
        /*01ee*/ 	.byte	0x06
	.zero		1


	//   ....[16]....
        /*01f0*/ 	.word	0x000009e0
        /*01f4*/ 	.word	0x000000ff
        /*01f8*/ 	.word	0x00000078
        /*01fc*/ 	.short	0x0100
        /*01fe*/ 	.byte	0x06
	.zero		1


	//   ....[17]....
        /*0200*/ 	.word	0x000009f0
        /*0204*/ 	.word	0x000000ff
        /*0208*/ 	.word	0x00000088
        /*020c*/ 	.short	0x0100
        /*020e*/ 	.byte	0x06
	.zero		1


	//   ....[18]....
        /*0210*/ 	.word	0x00000b20
        /*0214*/ 	.word	0x000000ff
        /*0218*/ 	.word	0x00000090
        /*021c*/ 	.short	0x0100
        /*021e*/ 	.byte	0x04
	.zero		1


	//   ....[19]....
        /*0220*/ 	.word	0x00000b30
        /*0224*/ 	.word	0x000000ff
        /*0228*/ 	.word	0x000000b0
        /*022c*/ 	.short	0x0100
        /*022e*/ 	.byte	0x04
	.zero		1


	//   ....[20]....
        /*0230*/ 	.word	0x00000b40
        /*0234*/ 	.word	0x000000ff
        /*0238*/ 	.word	0x00000098
        /*023c*/ 	.short	0x0100
        /*023e*/ 	.byte	0x04
	.zero		1


	//   ....[21]....
        /*0240*/ 	.word	0x00000b50
        /*0244*/ 	.word	0x000000ff
        /*0248*/ 	.word	0x000000b8
        /*024c*/ 	.short	0x0100
        /*024e*/ 	.byte	0x04
	.zero		1


	//   ....[22]....
        /*0250*/ 	.word	0x00000b60
        /*0254*/ 	.word	0x000000ff
        /*0258*/ 	.word	0x000000a0
        /*025c*/ 	.short	0x0100
        /*025e*/ 	.byte	0x04
	.zero		1


	//   ....[23]....
        /*0260*/ 	.word	0x00000b70
        /*0264*/ 	.word	0x000000ff
        /*0268*/ 	.word	0x000000c0
        /*026c*/ 	.short	0x0100
        /*026e*/ 	.byte	0x04
	.zero		1


	//   ....[24]....
        /*0270*/ 	.word	0x00000b80
        /*0274*/ 	.word	0x000000ff
        /*0278*/ 	.word	0x000000a8
        /*027c*/ 	.short	0x0100
        /*027e*/ 	.byte	0x04
	.zero		1


	//   ....[25]....
        /*0280*/ 	.word	0x00000b90
        /*0284*/ 	.word	0x000000ff
        /*0288*/ 	.word	0x000000c8
        /*028c*/ 	.short	0x0100
        /*028e*/ 	.byte	0x04
	.zero		1


	//   ....[26]....
        /*0290*/ 	.word	0x00000c80
        /*0294*/ 	.word	0x000000ff
        /*0298*/ 	.word	0x000000d0
        /*029c*/ 	.short	0x0100
        /*029e*/ 	.byte	0x04
	.zero		1


	//   ....[27]....
        /*02a0*/ 	.word	0x00000c90
        /*02a4*/ 	.word	0x000000ff
        /*02a8*/ 	.word	0x000000e0
        /*02ac*/ 	.short	0x0100
        /*02ae*/ 	.byte	0x04
	.zero		1


	//   ....[28]....
        /*02b0*/ 	.word	0x00000ca0
        /*02b4*/ 	.word	0x000000ff
        /*02b8*/ 	.word	0x000000d8
        /*02bc*/ 	.short	0x0100
        /*02be*/ 	.byte	0x04
	.zero		1


	//   ....[29]....
        /*02c0*/ 	.word	0x00000cb0
        /*02c4*/ 	.word	0x000000ff
        /*02c8*/ 	.word	0x000000e8
        /*02cc*/ 	.short	0x0100
        /*02ce*/ 	.byte	0x04
	.zero		1


	//   ....[30]....
        /*02d0*/ 	.word	0x00001590
        /*02d4*/ 	.word	0x00000003
        /*02d8*/ 	.word	0x000000e0
        /*02dc*/ 	.short	0x010a
        /*02de*/ 	.byte	0xff
	.zero		1


	//   ....[31]....
        /*02e0*/ 	.word	0x000015c0
        /*02e4*/ 	.word	0x00000003
        /*02e8*/ 	.word	0x000000d0
        /*02ec*/ 	.short	0x0101
        /*02ee*/ 	.byte	0xff
	.zero		1


	//   ....[32]....
        /*02f0*/ 	.word	0x00001690
        /*02f4*/ 	.word	0x000000ff
        /*02f8*/ 	.word	0x00000018
        /*02fc*/ 	.short	0x010a
        /*02fe*/ 	.byte	0x04
	.zero		1


	//   ....[33]....
        /*0300*/ 	.word	0x00001730
        /*0304*/ 	.word	0x000000ff
        /*0308*/ 	.word	0x00000018
        /*030c*/ 	.short	0x010a
        /*030e*/ 	.byte	0x39
	.zero		1


	//   ....[34]....
        /*0310*/ 	.word	0x00001830
        /*0314*/ 	.word	0x000000ff
        /*0318*/ 	.word	0x00000018
        /*031c*/ 	.short	0x010a
        /*031e*/ 	.byte	0x04
	.zero		1


	//   ....[35]....
        /*0320*/ 	.word	0x00001be0
        /*0324*/ 	.word	0x000000ff
        /*0328*/ 	.word	0x00000068
        /*032c*/ 	.short	0x0101
        /*032e*/ 	.byte	0x17
	.zero		1


	//   ....[36]....
        /*0330*/ 	.word	0x00001c00
        /*0334*/ 	.word	0x000000ff
        /*0338*/ 	.word	0x00000018
        /*033c*/ 	.short	0x010a
        /*033e*/ 	.byte	0x04
	.zero		1


	//   ....[37]....
        /*0340*/ 	.word	0x00001c80
        /*0344*/ 	.word	0x000000ff
        /*0348*/ 	.word	0x00000018
        /*034c*/ 	.short	0x010a
        /*034e*/ 	.byte	0x39
	.zero		1


	//   ....[38]....
        /*0350*/ 	.word	0x00001d80
        /*0354*/ 	.word	0x000000ff
        /*0358*/ 	.word	0x00000018
        /*035c*/ 	.short	0x010a
        /*035e*/ 	.byte	0x04
	.zero		1


	//   ....[39]....
        /*0360*/ 	.word	0x00002140
        /*0364*/ 	.word	0x00000002
        /*0368*/ 	.word	0x00000070
        /*036c*/ 	.short	0x010a
        /*036e*/ 	.byte	0xff
	.zero		1


	//   ....[40]....
        /*0370*/ 	.word	0x00002200
        /*0374*/ 	.word	0x00000002
        /*0378*/ 	.word	0x00000000
        /*037c*/ 	.short	0x0101
        /*037e*/ 	.byte	0xff
	.zero		1


	//   ....[41]....
        /*0380*/ 	.word	0x00002760
        /*0384*/ 	.word	0x000000ff
        /*0388*/ 	.word	0x00000000
        /*038c*/ 	.short	0x010a
        /*038e*/ 	.byte	0x04
	.zero		1


	//   ....[42]....
        /*0390*/ 	.word	0x000027f0
        /*0394*/ 	.word	0x000000ff
        /*0398*/ 	.word	0x00000000
        /*039c*/ 	.short	0x010a
        /*039e*/ 	.byte	0x05
	.zero		1


	//   ....[43]....
        /*03a0*/ 	.word	0x00002890
        /*03a4*/ 	.word	0x00000000
        /*03a8*/ 	.word	0x00000000
        /*03ac*/ 	.short	0x010a
        /*03ae*/ 	.byte	0xff
	.zero		1


	//   ....[44]....
        /*03b0*/ 	.word	0x000029b0
        /*03b4*/ 	.word	0x00000000
        /*03b8*/ 	.word	0x000000d0
        /*03bc*/ 	.short	0x010a
        /*03be*/ 	.byte	0xff
	.zero		1


	//   ....[45]....
        /*03c0*/ 	.word	0x00002a10
        /*03c4*/ 	.word	0x00000004
        /*03c8*/ 	.word	0x00000000
        /*03cc*/ 	.short	0x0101
        /*03ce*/ 	.byte	0xff
	.zero		1


	//   ....[46]....
        /*03d0*/ 	.word	0x00002a30
        /*03d4*/ 	.word	0x000000ff
        /*03d8*/ 	.word	0x00000080
        /*03dc*/ 	.short	0x010a
        /*03de*/ 	.byte	0x04
	.zero		1


	//   ....[47]....
        /*03e0*/ 	.word	0x00002b50
        /*03e4*/ 	.word	0x00000000
        /*03e8*/ 	.word	0x00000070
        /*03ec*/ 	.short	0x010a
        /*03ee*/ 	.byte	0xff
	.zero		1


	//   ....[48]....
        /*03f0*/ 	.word	0x00002c60
        /*03f4*/ 	.word	0x00000000
        /*03f8*/ 	.word	0x00000000
        /*03fc*/ 	.short	0x0101
        /*03fe*/ 	.byte	0xff
	.zero		1


	//   ....[49]....
        /*0400*/ 	.word	0x00002cf0
        /*0404*/ 	.word	0x000000ff
        /*0408*/ 	.word	0x00000080
        /*040c*/ 	.short	0x0106
        /*040e*/ 	.byte	0x04
	.zero		1


	//   ....[50]....
        /*0410*/ 	.word	0x00002d10
        /*0414*/ 	.word	0x000000ff
        /*0418*/ 	.word	0x00000080
        /*041c*/ 	.short	0x010a
        /*041e*/ 	.byte	0x04
	.zero		1


	//   ....[51]....
        /*0420*/ 	.word	0x00002da0
        /*0424*/ 	.word	0x000000ff
        /*0428*/ 	.word	0x00000080
        /*042c*/ 	.short	0x0106
        /*042e*/ 	.byte	0x07
	.zero		1


	//   ....[52]....
        /*0430*/ 	.word	0x00002de0
        /*0434*/ 	.word	0x00000000
        /*0438*/ 	.word	0x00000080
        /*043c*/ 	.short	0x010a
        /*043e*/ 	.byte	0xff
	.zero		1


	//   ....[53]....
        /*0440*/ 	.word	0x000032f0
        /*0444*/ 	.word	0x00000000
        /*0448*/ 	.word	0x00000070
        /*044c*/ 	.short	0x010a
        /*044e*/ 	.byte	0xff
	.zero		1


	//   ....[54]....
        /*0450*/ 	.word	0x00003400
        /*0454*/ 	.word	0x00000003
        /*0458*/ 	.word	0x00000000
        /*045c*/ 	.short	0x0101
        /*045e*/ 	.byte	0xff
	.zero		1


	//   ....[55]....
        /*0460*/ 	.word	0x00003410
        /*0464*/ 	.word	0x000000ff
        /*0468*/ 	.word	0x00000000
        /*046c*/ 	.short	0x010a
        /*046e*/ 	.byte	0x04
	.zero		1


	//   ....[56]....
        /*0470*/ 	.word	0x00003490
        /*0474*/ 	.word	0x000000ff
        /*0478*/ 	.word	0x000000b0
        /*047c*/ 	.short	0x010a
        /*047e*/ 	.byte	0x4b
	.zero		1


	//   ....[57]....
        /*0480*/ 	.word	0x00003570
        /*0484*/ 	.word	0x000000ff
        /*0488*/ 	.word	0x00000000
        /*048c*/ 	.short	0x010a
        /*048e*/ 	.byte	0x05
	.zero		1


	//   ....[58]....
        /*0490*/ 	.word	0x000036c0
        /*0494*/ 	.word	0x000000ff
        /*0498*/ 	.word	0x00000000
        /*049c*/ 	.short	0x010a
        /*049e*/ 	.byte	0x07
	.zero		1


	//   ....[59]....
        /*04a0*/ 	.word	0x00003df0
        /*04a4*/ 	.word	0x000000ff
        /*04a8*/ 	.word	0x00000000
        /*04ac*/ 	.short	0x010a
        /*04ae*/ 	.byte	0x04
	.zero		1


	//   ....[60]....
        /*04b0*/ 	.word	0x00003e80
        /*04b4*/ 	.word	0x000000ff
        /*04b8*/ 	.word	0x00000000
        /*04bc*/ 	.short	0x010a
        /*04be*/ 	.byte	0x05
	.zero		1


	//   ....[61]....
        /*04c0*/ 	.word	0x00003f10
        /*04c4*/ 	.word	0x000000ff
        /*04c8*/ 	.word	0x00000000
        /*04cc*/ 	.short	0x010a
        /*04ce*/ 	.byte	0x05
	.zero		1


	//   ....[62]....
        /*04d0*/ 	.word	0x00003fa0
        /*04d4*/ 	.word	0x000000ff
        /*04d8*/ 	.word	0x00000000
        /*04dc*/ 	.short	0x010a
        /*04de*/ 	.byte	0x04
	.zero		1


	//   ....[63]....
        /*04e0*/ 	.word	0x000043f0
        /*04e4*/ 	.word	0x00000000
        /*04e8*/ 	.word	0x00000070
        /*04ec*/ 	.short	0x010a
        /*04ee*/ 	.byte	0xff
	.zero		1


	//   ....[64]....
        /*04f0*/ 	.word	0x000044b0
        /*04f4*/ 	.word	0x00000000
        /*04f8*/ 	.word	0x00000000
        /*04fc*/ 	.short	0x0101
        /*04fe*/ 	.byte	0xff
	.zero		1


	//   ....[65]....
        /*0500*/ 	.word	0x000047d0
        /*0504*/ 	.word	0x000000ff
        /*0508*/ 	.word	0x00000068
        /*050c*/ 	.short	0x010a
        /*050e*/ 	.byte	0x0d
	.zero		1


	//   ....[66]....
        /*0510*/ 	.word	0x000049f0
        /*0514*/ 	.word	0x000000ff
        /*0518*/ 	.word	0x00000048
        /*051c*/ 	.short	0x010a
        /*051e*/ 	.byte	0x04
	.zero		1


	//   ....[67]....
        /*0520*/ 	.word	0x00004c00
        /*0524*/ 	.word	0x000000ff
        /*0528*/ 	.word	0x00000030
        /*052c*/ 	.short	0x010b
        /*052e*/ 	.byte	0x04
	.zero		1


	//   ....[68]....
        /*0530*/ 	.word	0x00004c80
        /*0534*/ 	.word	0x000000ff
        /*0538*/ 	.word	0x00000000
        /*053c*/ 	.short	0x0101
        /*053e*/ 	.byte	0x0e
	.zero		1


	//   ....[69]....
        /*0540*/ 	.word	0x00004cb0
        /*0544*/ 	.word	0x000000ff
        /*0548*/ 	.word	0x00000048
        /*054c*/ 	.short	0x010a
        /*054e*/ 	.byte	0x06
	.zero		1


	//   ....[70]....
        /*0550*/ 	.word	0x00004ec0
        /*0554*/ 	.word	0x000000ff
        /*0558*/ 	.word	0x00000030
        /*055c*/ 	.short	0x010b
        /*055e*/ 	.byte	0x06
	.zero		1


	//   ....[71]....
        /*0560*/ 	.word	0x00004ed0
        /*0564*/ 	.word	0x000000ff
        /*0568*/ 	.word	0x00000000
        /*056c*/ 	.short	0x0101
        /*056e*/ 	.byte	0x04
	.zero		1


	//   ....[72]....
        /*0570*/ 	.word	0x00004f80
        /*0574*/ 	.word	0x000000ff
        /*0578*/ 	.word	0x00000000
        /*057c*/ 	.short	0x010a
        /*057e*/ 	.byte	0x04
	.zero		1


	//   ....[73]....
        /*0580*/ 	.word	0x00005010
        /*0584*/ 	.word	0x000000ff
        /*0588*/ 	.word	0x00000000
        /*058c*/ 	.short	0x010a
        /*058e*/ 	.byte	0x05
	.zero		1


	//   ....[74]....
        /*0590*/ 	.word	0x000050b0
        /*0594*/ 	.word	0x00000000
        /*0598*/ 	.word	0x00000000
        /*059c*/ 	.short	0x010a
        /*059e*/ 	.byte	0xff
	.zero		1


	//   ....[75]....
        /*05a0*/ 	.word	0x00005430
        /*05a4*/ 	.word	0x00000000
        /*05a8*/ 	.word	0x00000070
        /*05ac*/ 	.short	0x010a
        /*05ae*/ 	.byte	0xff
	.zero		1


	//   ....[76]....
        /*05b0*/ 	.word	0x00005540
        /*05b4*/ 	.word	0x00000000
        /*05b8*/ 	.word	0x00000000
        /*05bc*/ 	.short	0x0101
        /*05be*/ 	.byte	0xff
	.zero		1


	//   ....[77]....
        /*05c0*/ 	.word	0x00005fc0
        /*05c4*/ 	.word	0x00000000
        /*05c8*/ 	.word	0x00000030
        /*05cc*/ 	.short	0x010a
        /*05ce*/ 	.byte	0xff
	.zero		1


	//   ....[78]....
        /*05d0*/ 	.word	0x00006030
        /*05d4*/ 	.word	0x00000054
        /*05d8*/ 	.word	0x00000090
        /*05dc*/ 	.short	0x010a
        /*05de*/ 	.byte	0xff
	.zero		1


	//   ....[79]....
        /*05e0*/ 	.word	0x000060c0
        /*05e4*/ 	.word	0x00000000
        /*05e8*/ 	.word	0x00000030
        /*05ec*/ 	.short	0x010a
        /*05ee*/ 	.byte	0xff
	.zero		1


	//   ....[80]....
        /*05f0*/ 	.word	0x000062f0
        /*05f4*/ 	.word	0x00000054
        /*05f8*/ 	.word	0x00000090
        /*05fc*/ 	.short	0x010a
        /*05fe*/ 	.byte	0xff
	.zero		1


	//   ....[81]....
        /*0600*/ 	.word	0x00006b80
        /*0604*/ 	.word	0x00000000
        /*0608*/ 	.word	0x00000000
        /*060c*/ 	.short	0x0101
        /*060e*/ 	.byte	0xff
	.zero		1


	//   ....[82]....
        /*0610*/ 	.word	0x00006b90
        /*0614*/ 	.word	0x00000002
        /*0618*/ 	.word	0x00000030
        /*061c*/ 	.short	0x010a
        /*061e*/ 	.byte	0xff
	.zero		1


	//   ....[83]....
        /*0620*/ 	.word	0x00006c60
        /*0624*/ 	.word	0x00000002
        /*0628*/ 	.word	0x00000030
        /*062c*/ 	.short	0x010a
        /*062e*/ 	.byte	0xff
	.zero		1


	//   ....[84]....
        /*0630*/ 	.word	0x00007280
        /*0634*/ 	.word	0x000000ff
        /*0638*/ 	.word	0x00000000
        /*063c*/ 	.short	0x0101
        /*063e*/ 	.byte	0x04
	.zero		1


	//   ....[85]....
        /*0640*/ 	.word	0x00007640
        /*0644*/ 	.word	0x00000002
        /*0648*/ 	.word	0x00000000
        /*064c*/ 	.short	0x0101
        /*064e*/ 	.byte	0xff
	.zero		1


	//   ....[86]....
        /*0650*/ 	.word	0x000078b0
        /*0654*/ 	.word	0x000000ff
        /*0658*/ 	.word	0x00000000
        /*065c*/ 	.short	0x0101
        /*065e*/ 	.byte	0x04
	.zero		1


	//   ....[87]....
        /*0660*/ 	.word	0x000078d0
        /*0664*/ 	.word	0x00000003
        /*0668*/ 	.word	0x000000e0
        /*066c*/ 	.short	0x010a
        /*066e*/ 	.byte	0xff
	.zero		1


	//   ....[88]....
        /*0670*/ 	.word	0x00007930
        /*0674*/ 	.word	0x00000002
        /*0678*/ 	.word	0x00000018
        /*067c*/ 	.short	0x010a
        /*067e*/ 	.byte	0xff
	.zero		1


	//   ....[89]....
        /*0680*/ 	.word	0x00007990
        /*0684*/ 	.word	0x00000002
        /*0688*/ 	.word	0x00000018
        /*068c*/ 	.short	0x010a
        /*068e*/ 	.byte	0xff
	.zero		1


	//   ....[90]....
        /*0690*/ 	.word	0x000079e0
        /*0694*/ 	.word	0x00000002
        /*0698*/ 	.word	0x00000070
        /*069c*/ 	.short	0x010a
        /*069e*/ 	.byte	0xff
	.zero		1


	//   ....[91]....
        /*06a0*/ 	.word	0x00007a40
        /*06a4*/ 	.word	0x00000000
        /*06a8*/ 	.word	0x00000000
        /*06ac*/ 	.short	0x010a
        /*06ae*/ 	.byte	0xff
	.zero		1


	//   ....[92]....
        /*06b0*/ 	.word	0x00007aa0
        /*06b4*/ 	.word	0x00000000
        /*06b8*/ 	.word	0x00000000
        /*06bc*/ 	.short	0x010a
        /*06be*/ 	.byte	0xff
	.zero		1


	//   ....[93]....
        /*06c0*/ 	.word	0x00007af0
        /*06c4*/ 	.word	0x00000000
        /*06c8*/ 	.word	0x000000d0
        /*06cc*/ 	.short	0x010a
        /*06ce*/ 	.byte	0xff
	.zero		1


	//   ....[94]....
        /*06d0*/ 	.word	0x00007b50
        /*06d4*/ 	.word	0x00000000
        /*06d8*/ 	.word	0x00000080
        /*06dc*/ 	.short	0x010a
        /*06de*/ 	.byte	0xff
	.zero		1


	//   ....[95]....
        /*06e0*/ 	.word	0x00007ba0
        /*06e4*/ 	.word	0x00000000
        /*06e8*/ 	.word	0x00000070
        /*06ec*/ 	.short	0x010a
        /*06ee*/ 	.byte	0xff
	.zero		1


	//   ....[96]....
        /*06f0*/ 	.word	0x00007c00
        /*06f4*/ 	.word	0x00000000
        /*06f8*/ 	.word	0x00000080
        /*06fc*/ 	.short	0x010a
        /*06fe*/ 	.byte	0xff
	.zero		1


	//   ....[97]....
        /*0700*/ 	.word	0x00007c50
        /*0704*/ 	.word	0x00000000
        /*0708*/ 	.word	0x00000070
        /*070c*/ 	.short	0x010a
        /*070e*/ 	.byte	0xff
	.zero		1


	//   ....[98]....
        /*0710*/ 	.word	0x00007cb0
        /*0714*/ 	.word	0x00000003
        /*0718*/ 	.word	0x000000b0
        /*071c*/ 	.short	0x010a
        /*071e*/ 	.byte	0xff
	.zero		1


	//   ....[99]....
        /*0720*/ 	.word	0x00007d10
        /*0724*/ 	.word	0x00000000
        /*0728*/ 	.word	0x00000000
        /*072c*/ 	.short	0x010a
        /*072e*/ 	.byte	0xff
	.zero		1


	//   ....[100]....
        /*0730*/ 	.word	0x00007d70
        /*0734*/ 	.word	0x00000000
        /*0738*/ 	.word	0x00000000
        /*073c*/ 	.short	0x010a
        /*073e*/ 	.byte	0xff
	.zero		1


	//   ....[101]....
        /*0740*/ 	.word	0x00007dd0
        /*0744*/ 	.word	0x00000000
        /*0748*/ 	.word	0x00000000
        /*074c*/ 	.short	0x010a
        /*074e*/ 	.byte	0xff
	.zero		1


	//   ....[102]....
        /*0750*/ 	.word	0x00007e30
        /*0754*/ 	.word	0x00000000
        /*0758*/ 	.word	0x00000000
        /*075c*/ 	.short	0x010a
        /*075e*/ 	.byte	0xff
	.zero		1


	//   ....[103]....
        /*0760*/ 	.word	0x00007e90
        /*0764*/ 	.word	0x00000000
        /*0768*/ 	.word	0x00000000
        /*076c*/ 	.short	0x010a
        /*076e*/ 	.byte	0xff
	.zero		1


	//   ....[104]....
        /*0770*/ 	.word	0x00007ee0
        /*0774*/ 	.word	0x00000000
        /*0778*/ 	.word	0x00000070
        /*077c*/ 	.short	0x010a
        /*077e*/ 	.byte	0xff
	.zero		1


	//   ....[105]....
        /*0780*/ 	.word	0x00007f40
        /*0784*/ 	.word	0x00000000
        /*0788*/ 	.word	0x00000068
        /*078c*/ 	.short	0x010a
        /*078e*/ 	.byte	0xff
	.zero		1


	//   ....[106]....
        /*0790*/ 	.word	0x00007fa0
        /*0794*/ 	.word	0x00000000
        /*0798*/ 	.word	0x00000048
        /*079c*/ 	.short	0x010a
        /*079e*/ 	.byte	0xff
	.zero		1


	//   ....[107]....
        /*07a0*/ 	.word	0x00008000
        /*07a4*/ 	.word	0x00000003
        /*07a8*/ 	.word	0x00000048
        /*07ac*/ 	.short	0x010a
        /*07ae*/ 	.byte	0xff
	.zero		1


	//   ....[108]....
        /*07b0*/ 	.word	0x00008060
        /*07b4*/ 	.word	0x00000000
        /*07b8*/ 	.word	0x00000000
        /*07bc*/ 	.short	0x010a
        /*07be*/ 	.byte	0xff
	.zero		1


	//   ....[109]....
        /*07c0*/ 	.word	0x000080c0
        /*07c4*/ 	.word	0x00000000
        /*07c8*/ 	.word	0x00000000
        /*07cc*/ 	.short	0x010a
        /*07ce*/ 	.byte	0xff
	.zero		1


	//   ....[110]....
        /*07d0*/ 	.word	0x00008110
        /*07d4*/ 	.word	0x00000000
        /*07d8*/ 	.word	0x00000070
        /*07dc*/ 	.short	0x010a
        /*07de*/ 	.byte	0xff
	.zero		1


	//   ....[111]....
        /*07e0*/ 	.word	0x00008160
        /*07e4*/ 	.word	0x00000000
        /*07e8*/ 	.word	0x00000030
        /*07ec*/ 	.short	0x010a
        /*07ee*/ 	.byte	0xff
	.zero		1


	//   ....[112]....
        /*07f0*/ 	.word	0x000081b0
        /*07f4*/ 	.word	0x00000054
        /*07f8*/ 	.word	0x00000090
        /*07fc*/ 	.short	0x010a
        /*07fe*/ 	.byte	0xff
	.zero		1


	//   ....[113]....
        /*0800*/ 	.word	0x00008200
        /*0804*/ 	.word	0x00000002
        /*0808*/ 	.word	0x00000030
        /*080c*/ 	.short	0x010a
        /*080e*/ 	.byte	0xff
	.zero		1


	//----- nvinfo : EIATTR_NUM_MBARRIERS
	.align		4
.L_47:
        /*0810*/ 	.byte	0x03, 0x38
        /*0812*/ 	.short	0x001e


	//----- nvinfo : EIATTR_EXIT_INSTR_OFFSETS
	.align		4
        /*0814*/ 	.byte	0x04, 0x1c
        /*0816*/ 	.short	(.L_49 - .L_48)


	//   ....[0]....
.L_48:
        /*0818*/ 	.word	0x000028c0


	//   ....[1]....
        /*081c*/ 	.word	0x00002db0


	//   ....[2]....
        /*0820*/ 	.word	0x00002e10


	//   ....[3]....
        /*0824*/ 	.word	0x00004210


	//   ....[4]....
        /*0828*/ 	.word	0x000050e0


	//   ....[5]....
        /*082c*/ 	.word	0x00005120


	//   ....[6]....
        /*0830*/ 	.word	0x000077a0


	//   ....[7]....
        /*0834*/ 	.word	0x00007820


	//   ....[8]....
        /*0838*/ 	.word	0x00007850


	//   ....[9]....
        /*083c*/ 	.word	0x000078c0


	//----- nvinfo : EIATTR_MAX_THREADS
	.align		4
.L_49:
        /*0840*/ 	.byte	0x04, 0x05
        /*0842*/ 	.short	(.L_51 - .L_50)
.L_50:
        /*0844*/ 	.word	0x00000100
        /*0848*/ 	.word	0x00000001
        /*084c*/ 	.word	0x00000001


	//----- nvinfo : EIATTR_CRS_STACK_SIZE
	.align		4
.L_51:
        /*0850*/ 	.byte	0x04, 0x1e
        /*0852*/ 	.short	(.L_53 - .L_52)
.L_52:
        /*0854*/ 	.word	0x00000000


	//----- nvinfo : EIATTR_CBANK_PARAM_SIZE
	.align		4
.L_53:
        /*0858*/ 	.byte	0x03, 0x19
        /*085a*/ 	.short	0x0800


	//----- nvinfo : EIATTR_PARAM_CBANK
	.align		4
        /*085c*/ 	.byte	0x04, 0x0a
        /*085e*/ 	.short	(.L_55 - .L_54)
	.align		4
.L_54:
        /*0860*/ 	.word	index@(.nv.constant0._ZN7cutlass13device_kernelINS_4gemm6kernel13GemmUniversalIN4cute5tupleIJiiiiEEENS1_10collective13CollectiveMmaINS1_35MainloopSm100TmaUmmaWarpSpecializedILi3ELi2ELi4ENS5_IJNS4_1CILi1EEESB_SB_EEEEENS5_IJNSA_ILi64EEESE_NSA_ILi128EEEEEENS_10tfloat32_tENS5_IJlSB_lEEESH_SI_NS4_8TiledMMAINS4_8MMA_AtomIJNS4_17SM100_MMA_TF32_SSISH_SH_fLi64ELi64ELNS4_4UMMA5MajorE0ELSN_0ELNSM_7ScaleInE0ELSO_0EEEEEENS4_6LayoutISC_NS5_IJNSA_ILi0EEESS_SS_EEEEENS5_IJNS4_10UnderscoreESV_SV_EEEEENS4_13SM90_TMA_LOADENS4_14ComposedLayoutINS4_7SwizzleILi3ELi4ELi3EEENS4_18smem_ptr_flag_bitsILi32EEENSR_INS5_IJNSA_ILi8EEENSA_ILi32EEEEEENS5_IJS15_SB_EEEEEEEvNS4_8identityESY_S19_vS1A_EENS_8epilogue10collective18CollectiveEpilogueINS1C_23Sm100TmaWarpSpecializedILi3ELi2ELi16ELb1ELb0EEEJSG_NS5_IJNSR_ISE_SB_EENSR_IS15_SB_EEEEESH_SI_SH_SI_NS1C_6fusion15FusionCallbacksIS1G_NS1K_17LinearCombinationISH_fSH_fLNS_15FloatRoundStyleE2EEESG_S1J_JEEENS4_5SM1004TMEM4LOAD26SM100_TMEM_LOAD_16dp128b8xESY_S19_NS4_17SM75_U32x4_LDSM_NENS4_14SM90_TMA_STOREES19_NS4_17SM90_U32x4_STSM_NENS4_39AutoVectorizingCopyWithAssumedAlignmentILi128EEEEEEvvEEEEvNT_6ParamsE)
        /*0864*/ 	.short	0x0380
        /*0866*/ 	.short	0x0800


	//----- nvinfo : EIATTR_SW_WAR
	.align		4
.L_55:
        /*0868*/ 	.byte	0x04, 0x36
        /*086a*/ 	.short	(.L_57 - .L_56)
.L_56:
        /*086c*/ 	.word	0x00000008
.L_57:


//--------------------- .nv.callgraph             --------------------------
	.section	.nv.callgraph,"",@"SHT_CUDA_CALLGRAPH"
	.align	4
	.sectionentsize	8
	.align		4
        /*0000*/ 	.word	0x00000000
	.align		4
        /*0004*/ 	.word	0xffffffff
	.align		4
        /*0008*/ 	.word	index@(_ZN7cutlass13device_kernelINS_4gemm6kernel13GemmUniversalIN4cute5tupleIJiiiiEEENS1_10collective13CollectiveMmaINS1_35MainloopSm100TmaUmmaWarpSpecializedILi3ELi2ELi4ENS5_IJNS4_1CILi1EEESB_SB_EEEEENS5_IJNSA_ILi64EEESE_NSA_ILi128EEEEEENS_10tfloat32_tENS5_IJlSB_lEEESH_SI_NS4_8TiledMMAINS4_8MMA_AtomIJNS4_17SM100_MMA_TF32_SSISH_SH_fLi64ELi64ELNS4_4UMMA5MajorE0ELSN_0ELNSM_7ScaleInE0ELSO_0EEEEEENS4_6LayoutISC_NS5_IJNSA_ILi0EEESS_SS_EEEEENS5_IJNS4_10UnderscoreESV_SV_EEEEENS4_13SM90_TMA_LOADENS4_14ComposedLayoutINS4_7SwizzleILi3ELi4ELi3EEENS4_18smem_ptr_flag_bitsILi32EEENSR_INS5_IJNSA_ILi8EEENSA_ILi32EEEEEENS5_IJS15_SB_EEEEEEEvNS4_8identityESY_S19_vS1A_EENS_8epilogue10collective18CollectiveEpilogueINS1C_23Sm100TmaWarpSpecializedILi3ELi2ELi16ELb1ELb0EEEJSG_NS5_IJNSR_ISE_SB_EENSR_IS15_SB_EEEEESH_SI_SH_SI_NS1C_6fusion15FusionCallbacksIS1G_NS1K_17LinearCombinationISH_fSH_fLNS_15FloatRoundStyleE2EEESG_S1J_JEEENS4_5SM1004TMEM4LOAD26SM100_TMEM_LOAD_16dp128b8xESY_S19_NS4_17SM75_U32x4_LDSM_NENS4_14SM90_TMA_STOREES19_NS4_17SM90_U32x4_STSM_NENS4_39AutoVectorizingCopyWithAssumedAlignmentILi128EEEEEEvvEEEEvNT_6ParamsE)
	.align		4
        /*000c*/ 	.word	index@(__assertfail)
	.align		4
        /*0010*/ 	.word	0x00000000
	.align		4
        /*0014*/ 	.word	0xfffffffe
	.align		4
        /*0018*/ 	.word	0x00000000
	.align		4
        /*001c*/ 	.word	0xfffffffd
	.align		4
        /*0020*/ 	.word	0x00000000
	.align		4
        /*0024*/ 	.word	0xfffffffc


//--------------------- .nv.constant4             --------------------------
	.section	.nv.constant4,"a",@progbits
	.align	8
	.align		8
.nv.constant4:
        /*0000*/ 	.dword	__assertfail
	.align		8
        /*0008*/ 	.dword	__unnamed_1
	.align		8
        /*0010*/ 	.dword	__unnamed_2
	.align		8
        /*0018*/ 	.dword	_ZN39_INTERNAL_ad4576c3_4_k_cu_a5559f92_94134cuda3std3__45__cpo5beginE
	.align		8
        /*0020*/ 	.dword	_ZN39_INTERNAL_ad4576c3_4_k_cu_a5559f92_94134cuda3std3__45__cpo3endE
	.align		8
        /*0028*/ 	.dword	_ZN39_INTERNAL_ad4576c3_4_k_cu_a5559f92_94134cuda3std3__45__cpo6cbeginE
	.align		8
        /*0030*/ 	.dword	_ZN39_INTERNAL_ad4576c3_4_k_cu_a5559f92_94134cuda3std3__45__cpo4cendE
	.align		8
        /*0038*/ 	.dword	_ZN39_INTERNAL_ad4576c3_4_k_cu_a5559f92_94134cuda3std3__441_GLOBAL__N__ad4576c3_4_k_cu_a5559f92_94136ignoreE
	.align		8
        /*0040*/ 	.dword	_ZN39_INTERNAL_ad4576c3_4_k_cu_a5559f92_94134cuda3std3__419piecewise_constructE
	.align		8
        /*0048*/ 	.dword	_ZN39_INTERNAL_ad4576c3_4_k_cu_a5559f92_94134cuda3std3__48in_placeE
	.align		8
        /*0050*/ 	.dword	_ZN39_INTERNAL_ad4576c3_4_k_cu_a5559f92_94134cuda3std6ranges3__45__cpo4swapE
	.align		8
        /*0058*/ 	.dword	_ZN39_INTERNAL_ad4576c3_4_k_cu_a5559f92_94134cuda3std6ranges3__45__cpo9iter_moveE
	.align		8
        /*0060*/ 	.dword	_ZN39_INTERNAL_ad4576c3_4_k_cu_a5559f92_94134cute7productE
	.align		8
        /*0068*/ 	.dword	_ZN39_INTERNAL_ad4576c3_4_k_cu_a5559f92_94134cute1_E
	.align		8
        /*0070*/ 	.dword	$str$25
	.align		8
        /*0078*/ 	.dword	$str$26
	.align		8
        /*0080*/ 	.dword	$str$27
	.align		8
        /*0088*/ 	.dword	$str$28


//--------------------- .text._ZN7cutlass13device_kernelINS_4gemm6kernel13GemmUniversalIN4cute5tupleIJiiiiEEENS1_10collective13CollectiveMmaINS1_35MainloopSm100TmaUmmaWarpSpecializedILi3ELi2ELi4ENS5_IJNS4_1CILi1EEESB_SB_EEEEENS5_IJNSA_ILi64EEESE_NSA_ILi128EEEEEENS_10tfloat32_tENS5_IJlSB_lEEESH_SI_NS4_8TiledMMAINS4_8MMA_AtomIJNS4_17SM100_MMA_TF32_SSISH_SH_fLi64ELi64ELNS4_4UMMA5MajorE0ELSN_0ELNSM_7ScaleInE0ELSO_0EEEEEENS4_6LayoutISC_NS5_IJNSA_ILi0EEESS_SS_EEEEENS5_IJNS4_10UnderscoreESV_SV_EEEEENS4_13SM90_TMA_LOADENS4_14ComposedLayoutINS4_7SwizzleILi3ELi4ELi3EEENS4_18smem_ptr_flag_bitsILi32EEENSR_INS5_IJNSA_ILi8EEENSA_ILi32EEEEEENS5_IJS15_SB_EEEEEEEvNS4_8identityESY_S19_vS1A_EENS_8epilogue10collective18CollectiveEpilogueINS1C_23Sm100TmaWarpSpecializedILi3ELi2ELi16ELb1ELb0EEEJSG_NS5_IJNSR_ISE_SB_EENSR_IS15_SB_EEEEESH_SI_SH_SI_NS1C_6fusion15FusionCallbacksIS1G_NS1K_17LinearCombinationISH_fSH_fLNS_15FloatRoundStyleE2EEESG_S1J_JEEENS4_5SM1004TMEM4LOAD26SM100_TMEM_LOAD_16dp128b8xESY_S19_NS4_17SM75_U32x4_LDSM_NENS4_14SM90_TMA_STOREES19_NS4_17SM90_U32x4_STSM_NENS4_39AutoVectorizingCopyWithAssumedAlignmentILi128EEEEEEvvEEEEvNT_6ParamsE --------------------------
	.section	.text._ZN7cutlass13device_kernelINS_4gemm6kernel13GemmUniversalIN4cute5tupleIJiiiiEEENS1_10collective13CollectiveMmaINS1_35MainloopSm100TmaUmmaWarpSpecializedILi3ELi2ELi4ENS5_IJNS4_1CILi1EEESB_SB_EEEEENS5_IJNSA_ILi64EEESE_NSA_ILi128EEEEEENS_10tfloat32_tENS5_IJlSB_lEEESH_SI_NS4_8TiledMMAINS4_8MMA_AtomIJNS4_17SM100_MMA_TF32_SSISH_SH_fLi64ELi64ELNS4_4UMMA5MajorE0ELSN_0ELNSM_7ScaleInE0ELSO_0EEEEEENS4_6LayoutISC_NS5_IJNSA_ILi0EEESS_SS_EEEEENS5_IJNS4_10UnderscoreESV_SV_EEEEENS4_13SM90_TMA_LOADENS4_14ComposedLayoutINS4_7SwizzleILi3ELi4ELi3EEENS4_18smem_ptr_flag_bitsILi32EEENSR_INS5_IJNSA_ILi8EEENSA_ILi32EEEEEENS5_IJS15_SB_EEEEEEEvNS4_8identityESY_S19_vS1A_EENS_8epilogue10collective18CollectiveEpilogueINS1C_23Sm100TmaWarpSpecializedILi3ELi2ELi16ELb1ELb0EEEJSG_NS5_IJNSR_ISE_SB_EENSR_IS15_SB_EEEEESH_SI_SH_SI_NS1C_6fusion15FusionCallbacksIS1G_NS1K_17LinearCombinationISH_fSH_fLNS_15FloatRoundStyleE2EEESG_S1J_JEEENS4_5SM1004TMEM4LOAD26SM100_TMEM_LOAD_16dp128b8xESY_S19_NS4_17SM75_U32x4_LDSM_NENS4_14SM90_TMA_STOREES19_NS4_17SM90_U32x4_STSM_NENS4_39AutoVectorizingCopyWithAssumedAlignmentILi128EEEEEEvvEEEEvNT_6ParamsE,"ax",@progbits
	.align	128
.text._ZN7cutlass13device_kernelINS_4gemm6kernel13GemmUniversalIN4cute5tupleIJiiiiEEENS1_10collective13CollectiveMmaINS1_35MainloopSm100TmaUmmaWarpSpecializedILi3ELi2ELi4ENS5_IJNS4_1CILi1EEESB_SB_EEEEENS5_IJNSA_ILi64EEESE_NSA_ILi128EEEEEENS_10tfloat32_tENS5_IJlSB_lEEESH_SI_NS4_8TiledMMAINS4_8MMA_AtomIJNS4_17SM100_MMA_TF32_SSISH_SH_fLi64ELi64ELNS4_4UMMA5MajorE0ELSN_0ELNSM_7ScaleInE0ELSO_0EEEEEENS4_6LayoutISC_NS5_IJNSA_ILi0EEESS_SS_EEEEENS5_IJNS4_10UnderscoreESV_SV_EEEEENS4_13SM90_TMA_LOADENS4_14ComposedLayoutINS4_7SwizzleILi3ELi4ELi3EEENS4_18smem_ptr_flag_bitsILi32EEENSR_INS5_IJNSA_ILi8EEENSA_ILi32EEEEEENS5_IJS15_SB_EEEEEEEvNS4_8identityESY_S19_vS1A_EENS_8epilogue10collective18CollectiveEpilogueINS1C_23Sm100TmaWarpSpecializedILi3ELi2ELi16ELb1ELb0EEEJSG_NS5_IJNSR_ISE_SB_EENSR_IS15_SB_EEEEESH_SI_SH_SI_NS1C_6fusion15FusionCallbacksIS1G_NS1K_17LinearCombinationISH_fSH_fLNS_15FloatRoundStyleE2EEESG_S1J_JEEENS4_5SM1004TMEM4LOAD26SM100_TMEM_LOAD_16dp128b8xESY_S19_NS4_17SM75_U32x4_LDSM_NENS4_14SM90_TMA_STOREES19_NS4_17SM90_U32x4_STSM_NENS4_39AutoVectorizingCopyWithAssumedAlignmentILi128EEEEEEvvEEEEvNT_6ParamsE:
        .type           _ZN7cutlass13device_kernelINS_4gemm6kernel13GemmUniversalIN4cute5tupleIJiiiiEEENS1_10collective13CollectiveMmaINS1_35MainloopSm100TmaUmmaWarpSpecializedILi3ELi2ELi4ENS5_IJNS4_1CILi1EEESB_SB_EEEEENS5_IJNSA_ILi64EEESE_NSA_ILi128EEEEEENS_10tfloat32_tENS5_IJlSB_lEEESH_SI_NS4_8TiledMMAINS4_8MMA_AtomIJNS4_17SM100_MMA_TF32_SSISH_SH_fLi64ELi64ELNS4_4UMMA5MajorE0ELSN_0ELNSM_7ScaleInE0ELSO_0EEEEEENS4_6LayoutISC_NS5_IJNSA_ILi0EEESS_SS_EEEEENS5_IJNS4_10UnderscoreESV_SV_EEEEENS4_13SM90_TMA_LOADENS4_14ComposedLayoutINS4_7SwizzleILi3ELi4ELi3EEENS4_18smem_ptr_flag_bitsILi32EEENSR_INS5_IJNSA_ILi8EEENSA_ILi32EEEEEENS5_IJS15_SB_EEEEEEEvNS4_8identityESY_S19_vS1A_EENS_8epilogue10collective18CollectiveEpilogueINS1C_23Sm100TmaWarpSpecializedILi3ELi2ELi16ELb1ELb0EEEJSG_NS5_IJNSR_ISE_SB_EENSR_IS15_SB_EEEEESH_SI_SH_SI_NS1C_6fusion15FusionCallbacksIS1G_NS1K_17LinearCombinationISH_fSH_fLNS_15FloatRoundStyleE2EEESG_S1J_JEEENS4_5SM1004TMEM4LOAD26SM100_TMEM_LOAD_16dp128b8xESY_S19_NS4_17SM75_U32x4_LDSM_NENS4_14SM90_TMA_STOREES19_NS4_17SM90_U32x4_STSM_NENS4_39AutoVectorizingCopyWithAssumedAlignmentILi128EEEEEEvvEEEEvNT_6ParamsE,@function
        .size           _ZN7cutlass13device_kernelINS_4gemm6kernel13GemmUniversalIN4cute5tupleIJiiiiEEENS1_10collective13CollectiveMmaINS1_35MainloopSm100TmaUmmaWarpSpecializedILi3ELi2ELi4ENS5_IJNS4_1CILi1EEESB_SB_EEEEENS5_IJNSA_ILi64EEESE_NSA_ILi128EEEEEENS_10tfloat32_tENS5_IJlSB_lEEESH_SI_NS4_8TiledMMAINS4_8MMA_AtomIJNS4_17SM100_MMA_TF32_SSISH_SH_fLi64ELi64ELNS4_4UMMA5MajorE0ELSN_0ELNSM_7ScaleInE0ELSO_0EEEEEENS4_6LayoutISC_NS5_IJNSA_ILi0EEESS_SS_EEEEENS5_IJNS4_10UnderscoreESV_SV_EEEEENS4_13SM90_TMA_LOADENS4_14ComposedLayoutINS4_7SwizzleILi3ELi4ELi3EEENS4_18smem_ptr_flag_bitsILi32EEENSR_INS5_IJNSA_ILi8EEENSA_ILi32EEEEEENS5_IJS15_SB_EEEEEEEvNS4_8identityESY_S19_vS1A_EENS_8epilogue10collective18CollectiveEpilogueINS1C_23Sm100TmaWarpSpecializedILi3ELi2ELi16ELb1ELb0EEEJSG_NS5_IJNSR_ISE_SB_EENSR_IS15_SB_EEEEESH_SI_SH_SI_NS1C_6fusion15FusionCallbacksIS1G_NS1K_17LinearCombinationISH_fSH_fLNS_15FloatRoundStyleE2EEESG_S1J_JEEENS4_5SM1004TMEM4LOAD26SM100_TMEM_LOAD_16dp128b8xESY_S19_NS4_17SM75_U32x4_LDSM_NENS4_14SM90_TMA_STOREES19_NS4_17SM90_U32x4_STSM_NENS4_39AutoVectorizingCopyWithAssumedAlignmentILi128EEEEEEvvEEEEvNT_6ParamsE,(.L_x_155 - _ZN7cutlass13device_kernelINS_4gemm6kernel13GemmUniversalIN4cute5tupleIJiiiiEEENS1_10collective13CollectiveMmaINS1_35MainloopSm100TmaUmmaWarpSpecializedILi3ELi2ELi4ENS5_IJNS4_1CILi1EEESB_SB_EEEEENS5_IJNSA_ILi64EEESE_NSA_ILi128EEEEEENS_10tfloat32_tENS5_IJlSB_lEEESH_SI_NS4_8TiledMMAINS4_8MMA_AtomIJNS4_17SM100_MMA_TF32_SSISH_SH_fLi64ELi64ELNS4_4UMMA5MajorE0ELSN_0ELNSM_7ScaleInE0ELSO_0EEEEEENS4_6LayoutISC_NS5_IJNSA_ILi0EEESS_SS_EEEEENS5_IJNS4_10UnderscoreESV_SV_EEEEENS4_13SM90_TMA_LOADENS4_14ComposedLayoutINS4_7SwizzleILi3ELi4ELi3EEENS4_18smem_ptr_flag_bitsILi32EEENSR_INS5_IJNSA_ILi8EEENSA_ILi32EEEEEENS5_IJS15_SB_EEEEEEEvNS4_8identityESY_S19_vS1A_EENS_8epilogue10collective18CollectiveEpilogueINS1C_23Sm100TmaWarpSpecializedILi3ELi2ELi16ELb1ELb0EEEJSG_NS5_IJNSR_ISE_SB_EENSR_IS15_SB_EEEEESH_SI_SH_SI_NS1C_6fusion15FusionCallbacksIS1G_NS1K_17LinearCombinationISH_fSH_fLNS_15FloatRoundStyleE2EEESG_S1J_JEEENS4_5SM1004TMEM4LOAD26SM100_TMEM_LOAD_16dp128b8xESY_S19_NS4_17SM75_U32x4_LDSM_NENS4_14SM90_TMA_STOREES19_NS4_17SM90_U32x4_STSM_NENS4_39AutoVectorizingCopyWithAssumedAlignmentILi128EEEEEEvvEEEEvNT_6ParamsE)
        .other          _ZN7cutlass13device_kernelINS_4gemm6kernel13GemmUniversalIN4cute5tupleIJiiiiEEENS1_10collective13CollectiveMmaINS1_35MainloopSm100TmaUmmaWarpSpecializedILi3ELi2ELi4ENS5_IJNS4_1CILi1EEESB_SB_EEEEENS5_IJNSA_ILi64EEESE_NSA_ILi128EEEEEENS_10tfloat32_tENS5_IJlSB_lEEESH_SI_NS4_8TiledMMAINS4_8MMA_AtomIJNS4_17SM100_MMA_TF32_SSISH_SH_fLi64ELi64ELNS4_4UMMA5MajorE0ELSN_0ELNSM_7ScaleInE0ELSO_0EEEEEENS4_6LayoutISC_NS5_IJNSA_ILi0EEESS_SS_EEEEENS5_IJNS4_10UnderscoreESV_SV_EEEEENS4_13SM90_TMA_LOADENS4_14ComposedLayoutINS4_7SwizzleILi3ELi4ELi3EEENS4_18smem_ptr_flag_bitsILi32EEENSR_INS5_IJNSA_ILi8EEENSA_ILi32EEEEEENS5_IJS15_SB_EEEEEEEvNS4_8identityESY_S19_vS1A_EENS_8epilogue10collective18CollectiveEpilogueINS1C_23Sm100TmaWarpSpecializedILi3ELi2ELi16ELb1ELb0EEEJSG_NS5_IJNSR_ISE_SB_EENSR_IS15_SB_EEEEESH_SI_SH_SI_NS1C_6fusion15FusionCallbacksIS1G_NS1K_17LinearCombinationISH_fSH_fLNS_15FloatRoundStyleE2EEESG_S1J_JEEENS4_5SM1004TMEM4LOAD26SM100_TMEM_LOAD_16dp128b8xESY_S19_NS4_17SM75_U32x4_LDSM_NENS4_14SM90_TMA_STOREES19_NS4_17SM90_U32x4_STSM_NENS4_39AutoVectorizingCopyWithAssumedAlignmentILi128EEEEEEvvEEEEvNT_6ParamsE,@"STO_CUDA_ENTRY STV_DEFAULT"
_ZN7cutlass13device_kernelINS_4gemm6kernel13GemmUniversalIN4cute5tupleIJiiiiEEENS1_10collective13CollectiveMmaINS1_35MainloopSm100TmaUmmaWarpSpecializedILi3ELi2ELi4ENS5_IJNS4_1CILi1EEESB_SB_EEEEENS5_IJNSA_ILi64EEESE_NSA_ILi128EEEEEENS_10tfloat32_tENS5_IJlSB_lEEESH_SI_NS4_8TiledMMAINS4_8MMA_AtomIJNS4_17SM100_MMA_TF32_SSISH_SH_fLi64ELi64ELNS4_4UMMA5MajorE0ELSN_0ELNSM_7ScaleInE0ELSO_0EEEEEENS4_6LayoutISC_NS5_IJNSA_ILi0EEESS_SS_EEEEENS5_IJNS4_10UnderscoreESV_SV_EEEEENS4_13SM90_TMA_LOADENS4_14ComposedLayoutINS4_7SwizzleILi3ELi4ELi3EEENS4_18smem_ptr_flag_bitsILi32EEENSR_INS5_IJNSA_ILi8EEENSA_ILi32EEEEEENS5_IJS15_SB_EEEEEEEvNS4_8identityESY_S19_vS1A_EENS_8epilogue10collective18CollectiveEpilogueINS1C_23Sm100TmaWarpSpecializedILi3ELi2ELi16ELb1ELb0EEEJSG_NS5_IJNSR_ISE_SB_EENSR_IS15_SB_EEEEESH_SI_SH_SI_NS1C_6fusion15FusionCallbacksIS1G_NS1K_17LinearCombinationISH_fSH_fLNS_15FloatRoundStyleE2EEESG_S1J_JEEENS4_5SM1004TMEM4LOAD26SM100_TMEM_LOAD_16dp128b8xESY_S19_NS4_17SM75_U32x4_LDSM_NENS4_14SM90_TMA_STOREES19_NS4_17SM90_U32x4_STSM_NENS4_39AutoVectorizingCopyWithAssumedAlignmentILi128EEEEEEvvEEEEvNT_6ParamsE:
[----:B------:R-:W1:Y:S01]  /*0000*/  LDC R1, c[0x0][0x37c] ;  /* 0x0000df00ff017b82 */ /* 0x000e620000000800 */
[----:B------:R-:W2:Y:S01]  /*0010*/  S2R R79, SR_TID.X ;  /* 0x00000000004f7919 */ /* 0x000ea20000002100 */
[----:B------:R-:W3:Y:S01]  /*0020*/  LDCU.64 UR8, c[0x0][0x890] ;  /* 0x00011200ff0877ac */ /* 0x000ee20008000a00 */
[----:B------:R-:W-:Y:S02]  /*0030*/  PRMT R67, RZ, 0x7610, R67 ;  /* 0x00007610ff437816 */ /* 0x000fe40000000043 */
[----:B------:R-:W-:Y:S01]  /*0040*/  ELECT P5, URZ, PT ;  /* 0x0000000000ff782f */ /* 0x000fe200038a0000 */
[----:B------:R-:W4:Y:S01]  /*0050*/  LDCU.64 UR56, c[0x0][0x358] ;  /* 0x00006b00ff3877ac */ /* 0x000f220008000a00 */
[----:B---3--:R-:W-:-:S04]  /*0060*/  UISETP.NE.U32.AND UP0, UPT, UR8, URZ, UPT ;  /* 0x000000ff0800728c */ /* 0x008fc8000bf05070 */
[----:B------:R-:W-:Y:S01]  /*0070*/  UISETP.NE.AND.EX UP0, UPT, UR9, URZ, UPT, UP0 ;  /* 0x000000ff0900728c */ /* 0x000fe2000bf05300 */
[----:B--2---:R-:W-:-:S05]  /*0080*/  SHF.R.U32.HI R73, RZ, 0x5, R79 ;  /* 0x00000005ff497819 */ /* 0x004fca000001164f */
[----:B------:R-:W2:Y:S02]  /*0090*/  SHFL.IDX PT, R0, R73, RZ, 0x1f ;  /* 0x00001fff49007589 */ /* 0x000ea400000e0000 */
[----:B--2---:R-:W-:Y:S01]  /*00a0*/  R2UR UR10, R0 ;  /* 0x00000000000a72ca */ /* 0x004fe200000e0000 */
[----:B-1--4-:R-:W-:-:S14]  /*00b0*/  BRA.U UP0, `(.L_x_0) ;  /* 0x00000001002c7547 */ /* 0x012fdc000b800000 */
[----:B------:R-:W1:Y:S02]  /*00c0*/  LDCU.64 UR4, c[0x0][0x888] ;  /* 0x00011100ff0477ac */ /* 0x000e640008000a00 */
[----:B-1----:R-:W-:-:S04]  /*00d0*/  UISETP.NE.U32.AND UP0, UPT, UR4, URZ, UPT ;  /* 0x000000ff0400728c */ /* 0x002fc8000bf05070 */
[----:B------:R-:W-:-:S09]  /*00e0*/  UISETP.NE.AND.EX UP0, UPT, UR5, URZ, UPT, UP0 ;  /* 0x000000ff0500728c */ /* 0x000fd2000bf05300 */
[----:B------:R-:W-:Y:S05]  /*00f0*/  BRA.U !UP0, `(.L_x_1) ;  /* 0x0000000108107547 */ /* 0x000fea000b800000 */
[----:B------:R-:W1:Y:S02]  /*0100*/  LDC.64 R2, c[0x0][0x888] ;  /* 0x00022200ff027b82 */ /* 0x000e640000000a00 */
[----:B-1----:R1:W5:Y:S01]  /*0110*/  LDG.E R35, desc[UR56][R2.64] ;  /* 0x0000003802237981 */ /* 0x002362000c1e1900 */
[----:B------:R-:W-:Y:S01]  /*0120*/  HFMA2 R67, -RZ, RZ, 0, 5.9604644775390625e-08 ;  /* 0x00000001ff437431 */ /* 0x000fe200000001ff */
[----:B------:R-:W-:Y:S05]  /*0130*/  BRA `(.L_x_0) ;  /* 0x00000000000c7947 */ /* 0x000fea0003800000 */
.L_x_1:
[----:B------:R-:W1:Y:S01]  /*0140*/  LDCU UR4, c[0x0][0x880] ;  /* 0x00011000ff0477ac */ /* 0x000e620008000800 */
[----:B------:R-:W-:Y:S01]  /*0150*/  HFMA2 R67, -RZ, RZ, 0, 5.9604644775390625e-08 ;  /* 0x00000001ff437431 */ /* 0x000fe200000001ff */
[----:B-1----:R-:W-:-:S07]  /*0160*/  MOV R35, UR4 ;  /* 0x0000000400237c02 */ /* 0x002fce0008000f00 */
.L_x_0:
[----:B------:R-:W2:Y:S02]  /*0170*/  LDCU.64 UR4, c[0x0][0x8b0] ;  /* 0x00011600ff0477ac */ /* 0x000ea40008000a00 */
[----:B--2---:R-:W-:-:S04]  /*0180*/  UISETP.NE.U32.AND UP0, UPT, UR4, URZ, UPT ;  /* 0x000000ff0400728c */ /* 0x004fc8000bf05070 */
[----:B------:R-:W-:-:S09]  /*0190*/  UISETP.NE.AND.EX UP0, UPT, UR5, URZ, UPT, UP0 ;  /* 0x000000ff0500728c */ /* 0x000fd2000bf05300 */
[----:B------:R-:W-:Y:S05]  /*01a0*/  BRA.U UP0, `(.L_x_2) ;  /* 0x0000000100247547 */ /* 0x000fea000b800000 */
[----:B------:R-:W2:Y:S02]  /*01b0*/  LDCU.64 UR4, c[0x0][0x8a8] ;  /* 0x00011500ff0477ac */ /* 0x000ea40008000a00 */
[----:B--2---:R-:W-:-:S04]  /*01c0*/  UISETP.NE.U32.AND UP0, UPT, UR4, URZ, UPT ;  /* 0x000000ff0400728c */ /* 0x004fc8000bf05070 */
[----:B------:R-:W-:-:S09]  /*01d0*/  UISETP.NE.AND.EX UP0, UPT, UR5, URZ, UPT, UP0 ;  /* 0x000000ff0500728c */ /* 0x000fd2000bf05300 */
[----:B------:R-:W-:Y:S05]  /*01e0*/  BRA.U !UP0, `(.L_x_3) ;  /* 0x00000001080c7547 */ /* 0x000fea000b800000 */
[----:B-1----:R-:W1:Y:S02]  /*01f0*/  LDC.64 R2, c[0x0][0x8a8] ;  /* 0x00022a00ff027b82 */ /* 0x002e640000000a00 */
[----:B-1----:R2:W5:Y:S01]  /*0200*/  LDG.E R33, desc[UR56][R2.64] ;  /* 0x0000003802217981 */ /* 0x002562000c1e1900 */
[----:B------:R-:W-:Y:S05]  /*0210*/  BRA `(.L_x_2) ;  /* 0x0000000000087947 */ /* 0x000fea0003800000 */
.L_x_3:
[----:B------:R-:W2:Y:S02]  /*0220*/  LDCU UR4, c[0x0][0x8a0] ;  /* 0x00011400ff0477ac */ /* 0x000ea40008000800 */
[----:B--2---:R-:W-:Y:S02]  /*0230*/  MOV R33, UR4 ;  /* 0x0000000400217c02 */ /* 0x004fe40008000f00 */
.L_x_2:
[----:B------:R-:W-:Y:S01]  /*0240*/  IMAD.U32 R0, RZ, RZ, UR10 ;  /* 0x0000000aff007e24 */ /* 0x000fe2000f8e00ff */
[----:B------:R-:W-:Y:S04]  /*0250*/  BSSY.RECONVERGENT B0, `(.L_x_4) ;  /* 0x000000c000007945 */ /* 0x000fe80003800200 */
[C---:B------:R-:W-:Y:S02]  /*0260*/  ISETP.NE.OR P1, PT, R0.reuse, 0x1, !P5 ;  /* 0x000000010000780c */ /* 0x040fe40006f25670 */
[----:B------:R-:W-:-:S11]  /*0270*/  ISETP.NE.OR P0, PT, R0, 0x3, !P5 ;  /* 0x000000030000780c */ /* 0x000fd60006f05670 */
[----:B------:R-:W-:Y:S05]  /*0280*/  @P1 BRA `(.L_x_5) ;  /* 0x0000000000201947 */ /* 0x000fea0003800000 */
[----:B------:R-:W3:Y:S02]  /*0290*/  LDCU.64 UR4, c[0x0][0x348] ;  /* 0x00006900ff0477ac */ /* 0x000ee40008000a00 */
[----:B---3--:R-:W-:Y:S02]  /*02a0*/  UIADD3 UR6, UP1, UPT, UR4, 0x80, URZ ;  /* 0x0000008004067890 */ /* 0x008fe4000ff3e0ff */
[----:B------:R-:W-:Y:S02]  /*02b0*/  UIADD3 UR4, UP0, UPT, UR4, 0x180, URZ ;  /* 0x0000018004047890 */ /* 0x000fe4000ff1e0ff */
[----:B------:R-:W-:Y:S02]  /*02c0*/  UIADD3.X UR7, UPT, UPT, URZ, UR5, URZ, UP1, !UPT ;  /* 0x00000005ff077290 */ /* 0x000fe40008ffe4ff */
[----:B------:R-:W-:-:S07]  /*02d0*/  UIADD3.X UR5, UPT, UPT, URZ, UR5, URZ, UP0, !UPT ;  /* 0x00000005ff057290 */ /* 0x000fce00087fe4ff */
[----:B------:R3:W-:Y:S02]  /*02e0*/  UTMACCTL.PF [UR6] ;  /* 0x00000000060079b9 */ /* 0x0007e40008040000 */
[----:B------:R3:W-:Y:S02]  /*02f0*/  UTMACCTL.PF [UR4] ;  /* 0x00000000040079b9 */ /* 0x0007e40008040000 */
[----:B---3--:R-:W-:Y:S01]  /*0300*/  NOP ;  /* 0x0000000000007918 */ /* 0x008fe20000000000 */
.L_x_5:
[----:B------:R-:W-:Y:S05]  /*0310*/  BSYNC.RECONVERGENT B0 ;  /* 0x0000000000007941 */ /* 0x000fea0003800200 */
.L_x_4:
[----:B------:R-:W-:Y:S04]  /*0320*/  BSSY.RECONVERGENT B0, `(.L_x_6) ;  /* 0x000000a000007945 */ /* 0x000fe80003800200 */
        /* <DEDUP_REMOVED lines=9> */
.L_x_7:
[----:B------:R-:W-:Y:S05]  /*03c0*/  BSYNC.RECONVERGENT B0 ;  /* 0x0000000000007941 */ /* 0x000fea0003800200 */
.L_x_6:
[----:B------:R-:W3:Y:S01]  /*03d0*/  LDCU.64 UR4, c[0x0][0x888] ;  /* 0x00011100ff0477ac */ /* 0x000ee20008000a00 */
[----:B------:R-:W-:Y:S02]  /*03e0*/  UISETP.EQ.U32.AND UP1, UPT, UR8, URZ, UPT ;  /* 0x000000ff0800728c */ /* 0x000fe4000bf22070 */
[----:B------:R-:W-:Y:S02]  /*03f0*/  UPLOP3.LUT UP2, UPT, UPT, UPT, UPT, 0x80, 0x8 ;  /* 0x000000000008789c */ /* 0x000fe40003f4f070 */
[----:B---3--:R-:W-:-:S04]  /*0400*/  UISETP.NE.U32.AND UP0, UPT, UR4, URZ, UPT ;  /* 0x000000ff0400728c */ /* 0x008fc8000bf05070 */
[----:B------:R-:W-:-:S04]  /*0410*/  UISETP.NE.AND.EX UP0, UPT, UR5, URZ, UPT, UP0 ;  /* 0x000000ff0500728c */ /* 0x000fc8000bf05300 */
[----:B------:R-:W-:-:S04]  /*0420*/  UISETP.EQ.OR.EX UP3, UPT, UR9, URZ, !UP0, UP1 ;  /* 0x000000ff0900728c */ /* 0x000fc8000c762710 */
[----:B------:R-:W-:-:S05]  /*0430*/  UP2UR UR43, UPR, URZ, 0x8 ;  /* 0x00000008ff2b7883 */ /* 0x000fca0008000000 */
[----:B------:R-:W-:Y:S07]  /*0440*/  BRA.U !UP3, `(.L_x_8) ;  /* 0x000000010b207547 */ /* 0x000fee000b800000 */
[----:B------:R-:W-:Y:S01]  /*0450*/  UISETP.NE.U32.AND UP2, UPT, UR8, URZ, UPT ;  /* 0x000000ff0800728c */ /* 0x000fe2000bf45070 */
[----:B-----5:R-:W-:Y:S01]  /*0460*/  FSETP.NEU.AND P0, PT, R35, RZ, PT ;  /* 0x000000ff2300720b */ /* 0x020fe20003f0d000 */
[----:B------:R-:W-:Y:S02]  /*0470*/  USEL UR4, URZ, 0xffffffff, UP0 ;  /* 0xffffffffff047887 */ /* 0x000fe40008000000 */
[----:B------:R-:W-:-:S10]  /*0480*/  UISETP.NE.AND.EX UP2, UPT, UR9, URZ, UPT, UP2 ;  /* 0x000000ff0900728c */ /* 0x000fd4000bf45320 */
[----:B------:R-:W-:Y:S01]  /*0490*/  VOTEU.ANY UP1, P0 ;  /* 0x0000000000ff7886 */ /* 0x000fe20000020100 */
[----:B------:R-:W-:-:S04]  /*04a0*/  @!UP2 USEL UR4, URZ, 0xffffffff, UP1 ;  /* 0xffffffffff04a887 */ /* 0x000fc80008800000 */
[----:B------:R-:W-:-:S04]  /*04b0*/  ULOP3.LUT UR4, UR4, 0x1, URZ, 0xc0, !UPT ;  /* 0x0000000104047892 */ /* 0x000fc8000f8ec0ff */
[----:B------:R-:W-:-:S11]  /*04c0*/  UISETP.NE.U32.AND UP2, UPT, UR4, 0x1, UPT ;  /* 0x000000010400788c */ /* 0x000fd6000bf45070 */
.L_x_8:
[----:B-12---:R-:W1:Y:S01]  /*04d0*/  SHFL.IDX PT, R2, R73, RZ, 0x1f ;  /* 0x00001fff49027589 */ /* 0x006e6200000e0000 */
[----:B------:R-:W-:-:S04]  /*04e0*/  UISETP.NE.AND UP1, UPT, UR10, 0x2, UPT ;  /* 0x000000020a00788c */ /* 0x000fc8000bf25270 */
[----:B------:R-:W-:Y:S01]  /*04f0*/  USEL UR20, URZ, 0x1, UP1 ;  /* 0x00000001ff147887 */ /* 0x000fe20008800000 */
[----:B-1----:R-:W-:-:S13]  /*0500*/  ISETP.NE.AND P0, PT, R2, RZ, PT ;  /* 0x000000ff0200720c */ /* 0x002fda0003f05270 */
[----:B------:R-:W-:Y:S05]  /*0510*/  @P0 BRA `(.L_x_9) ;  /* 0x0000000000400947 */ /* 0x000fea0003800000 */
[----:B------:R-:W1:Y:S01]  /*0520*/  S2UR UR4, SR_CgaCtaId ;  /* 0x00000000000479c3 */ /* 0x000e620000008800 */
[----:B------:R-:W-:Y:S01]  /*0530*/  UMOV UR5, 0x400 ;  /* 0x0000040000057882 */ /* 0x000fe20000000000 */
[----:B------:R-:W-:Y:S01]  /*0540*/  UMOV UR6, 0x1 ;  /* 0x0000000100067882 */ /* 0x000fe20000000000 */
[----:B------:R-:W-:Y:S01]  /*0550*/  ELECT P0, URZ, PT ;  /* 0x0000000000ff782f */ /* 0x000fe20003800000 */
[----:B------:R-:W-:-:S04]  /*0560*/  UIADD3 UR6, UPT, UPT, -UR6, 0x100000, URZ ;  /* 0x0010000006067890 */ /* 0x000fc8000fffe1ff */
[----:B------:R-:W-:Y:S02]  /*0570*/  USHF.L.U32 UR7, UR6, 0xb, URZ ;  /* 0x0000000b06077899 */ /* 0x000fe400080006ff */
[----:B------:R-:W-:Y:S02]  /*0580*/  USHF.L.U32 UR6, UR6, 0x1, URZ ;  /* 0x0000000106067899 */ /* 0x000fe400080006ff */
[----:B-1----:R-:W-:Y:S01]  /*0590*/  ULEA UR4, UR4, UR5, 0x18 ;  /* 0x0000000504047291 */ /* 0x002fe2000f8ec0ff */
[----:B------:R-:W1:Y:S11]  /*05a0*/  FENCE.VIEW.ASYNC.S ;  /* 0x00000000000073c6 */ /* 0x000e760000000000 */
[----:B-1----:R1:W2:Y:S01]  /*05b0*/  SYNCS.EXCH.64 URZ, [UR4], UR6 ;  /* 0x0000000604ff75b2 */ /* 0x0022a20008000100 */
[----:B------:R1:W3:Y:S01]  /*05c0*/  SYNCS.EXCH.64 URZ, [UR4+0x18], UR6 ;  /* 0x0000180604ff75b2 */ /* 0x0002e20008000100 */
[----:B------:R1:W4:Y:S01]  /*05d0*/  SYNCS.EXCH.64 URZ, [UR4+0x8], UR6 ;  /* 0x0000080604ff75b2 */ /* 0x0003220008000100 */
[----:B------:R1:W1:Y:S01]  /*05e0*/  SYNCS.EXCH.64 URZ, [UR4+0x20], UR6 ;  /* 0x0000200604ff75b2 */ /* 0x0002620008000100 */
[----:B------:R1:W1:Y:S01]  /*05f0*/  SYNCS.EXCH.64 URZ, [UR4+0x10], UR6 ;  /* 0x0000100604ff75b2 */ /* 0x0002620008000100 */
[----:B------:R1:W1:Y:S01]  /*0600*/  SYNCS.EXCH.64 URZ, [UR4+0x28], UR6 ;  /* 0x0000280604ff75b2 */ /* 0x0002620008000100 */
[----:B------:R-:W-:Y:S01]  /*0610*/  NOP ;  /* 0x0000000000007918 */ /* 0x000fe20000000000 */
.L_x_9:
[----:B------:R-:W2:Y:S01]  /*0620*/  SHFL.IDX PT, R2, R73, RZ, 0x1f ;  /* 0x00001fff49027589 */ /* 0x000ea200000e0000 */
[----:B------:R-:W-:Y:S01]  /*0630*/  NOP ;  /* 0x0000000000007918 */ /* 0x000fe20000000000 */
[----:B--2---:R-:W-:-:S13]  /*0640*/  ISETP.NE.AND P0, PT, R2, 0x1, PT ;  /* 0x000000010200780c */ /* 0x004fda0003f05270 */
[----:B------:R-:W-:Y:S05]  /*0650*/  @P0 BRA `(.L_x_10) ;  /* 0x0000000000500947 */ /* 0x000fea0003800000 */
[----:B-1----:R-:W1:Y:S01]  /*0660*/  S2UR UR4, SR_CgaCtaId ;  /* 0x00000000000479c3 */ /* 0x002e620000008800 */
[----:B------:R-:W-:Y:S01]  /*0670*/  UMOV UR5, 0x400 ;  /* 0x0000040000057882 */ /* 0x000fe20000000000 */
[----:B------:R-:W-:Y:S01]  /*0680*/  UMOV UR8, 0x20 ;  /* 0x0000002000087882 */ /* 0x000fe20000000000 */
[----:B------:R-:W-:Y:S01]  /*0690*/  UMOV UR6, 0x80 ;  /* 0x0000008000067882 */ /* 0x000fe20000000000 */
[----:B------:R-:W-:-:S04]  /*06a0*/  UIADD3 UR8, UPT, UPT, -UR8, 0x100000, URZ ;  /* 0x0010000008087890 */ /* 0x000fc8000fffe1ff */
[----:B------:R-:W-:Y:S02]  /*06b0*/  USHF.L.U32 UR9, UR8, 0xb, URZ ;  /* 0x0000000b08097899 */ /* 0x000fe400080006ff */
[----:B------:R-:W-:Y:S02]  /*06c0*/  USHF.L.U32 UR8, UR8, 0x1, URZ ;  /* 0x0000000108087899 */ /* 0x000fe400080006ff */
[----:B------:R-:W-:-:S04]  /*06d0*/  UIADD3 UR6, UPT, UPT, -UR6, 0x100000, URZ ;  /* 0x0010000006067890 */ /* 0x000fc8000fffe1ff */
[----:B------:R-:W-:Y:S02]  /*06e0*/  USHF.L.U32 UR7, UR6, 0xb, URZ ;  /* 0x0000000b06077899 */ /* 0x000fe400080006ff */
[----:B------:R-:W-:Y:S01]  /*06f0*/  USHF.L.U32 UR6, UR6, 0x1, URZ ;  /* 0x0000000106067899 */ /* 0x000fe200080006ff */
[----:B------:R-:W-:Y:S01]  /*0700*/  ELECT P0, URZ, PT ;  /* 0x0000000000ff782f */ /* 0x000fe20003800000 */
[----:B-1----:R-:W-:Y:S01]  /*0710*/  ULEA UR4, UR4, UR5, 0x18 ;  /* 0x0000000504047291 */ /* 0x002fe2000f8ec0ff */
[----:B------:R-:W1:Y:S11]  /*0720*/  FENCE.VIEW.ASYNC.S ;  /* 0x00000000000073c6 */ /* 0x000e760000000000 */
[----:B-1----:R2:W1:Y:S01]  /*0730*/  SYNCS.EXCH.64 URZ, [UR4+0x30], UR8 ;  /* 0x0000300804ff75b2 */ /* 0x0024620008000100 */
[----:B------:R2:W1:Y:S01]  /*0740*/  SYNCS.EXCH.64 URZ, [UR4+0x48], UR6 ;  /* 0x0000480604ff75b2 */ /* 0x0004620008000100 */
[----:B------:R2:W1:Y:S01]  /*0750*/  SYNCS.EXCH.64 URZ, [UR4+0x38], UR8 ;  /* 0x0000380804ff75b2 */ /* 0x0004620008000100 */
[----:B------:R2:W1:Y:S01]  /*0760*/  SYNCS.EXCH.64 URZ, [UR4+0x50], UR6 ;  /* 0x0000500604ff75b2 */ /* 0x0004620008000100 */
[----:B------:R2:W1:Y:S01]  /*0770*/  SYNCS.EXCH.64 URZ, [UR4+0x40], UR8 ;  /* 0x0000400804ff75b2 */ /* 0x0004620008000100 */
[----:B------:R2:W1:Y:S02]  /*0780*/  SYNCS.EXCH.64 URZ, [UR4+0x58], UR6 ;  /* 0x0000580604ff75b2 */ /* 0x0004640008000100 */
[----:B--2---:R-:W-:Y:S01]  /*0790*/  NOP ;  /* 0x0000000000007918 */ /* 0x004fe20000000000 */
.L_x_10:
[----:B------:R-:W2:Y:S01]  /*07a0*/  SHFL.IDX PT, R2, R73, RZ, 0x1f ;  /* 0x00001fff49027589 */ /* 0x000ea200000e0000 */
[----:B------:R-:W-:Y:S01]  /*07b0*/  NOP ;  /* 0x0000000000007918 */ /* 0x000fe20000000000 */
[----:B--2---:R-:W-:-:S13]  /*07c0*/  ISETP.NE.AND P0, PT, R2, 0x3, PT ;  /* 0x000000030200780c */ /* 0x004fda0003f05270 */
[----:B------:R-:W-:Y:S05]  /*07d0*/  @P0 BRA `(.L_x_11) ;  /* 0x0000000000300947 */ /* 0x000fea0003800000 */
[----:B-1----:R-:W1:Y:S01]  /*07e0*/  S2UR UR6, SR_CgaCtaId ;  /* 0x00000000000679c3 */ /* 0x002e620000008800 */
[----:B------:R-:W-:Y:S01]  /*07f0*/  UMOV UR4, 0x400 ;  /* 0x0000040000047882 */ /* 0x000fe20000000000 */
[----:B------:R-:W-:Y:S01]  /*0800*/  UMOV UR5, 0x20 ;  /* 0x0000002000057882 */ /* 0x000fe20000000000 */
[----:B------:R-:W-:Y:S01]  /*0810*/  ELECT P0, URZ, PT ;  /* 0x0000000000ff782f */ /* 0x000fe20003800000 */
[----:B-1----:R-:W-:Y:S02]  /*0820*/  ULEA UR6, UR6, UR4, 0x18 ;  /* 0x0000000406067291 */ /* 0x002fe4000f8ec0ff */
[----:B------:R-:W-:-:S04]  /*0830*/  UIADD3 UR4, UPT, UPT, -UR5, 0x100000, URZ ;  /* 0x0010000005047890 */ /* 0x000fc8000fffe1ff */
[----:B------:R-:W-:Y:S02]  /*0840*/  USHF.L.U32 UR5, UR4, 0xb, URZ ;  /* 0x0000000b04057899 */ /* 0x000fe400080006ff */
[----:B------:R-:W-:Y:S01]  /*0850*/  USHF.L.U32 UR4, UR4, 0x1, URZ ;  /* 0x0000000104047899 */ /* 0x000fe200080006ff */
[----:B------:R-:W1:Y:S11]  /*0860*/  FENCE.VIEW.ASYNC.S ;  /* 0x00000000000073c6 */ /* 0x000e760000000000 */
[----:B-1----:R2:W1:Y:S01]  /*0870*/  SYNCS.EXCH.64 URZ, [UR6+0x60], UR4 ;  /* 0x0000600406ff75b2 */ /* 0x0024620008000100 */
[----:B------:R2:W1:Y:S02]  /*0880*/  SYNCS.EXCH.64 URZ, [UR6+0x68], UR4 ;  /* 0x0000680406ff75b2 */ /* 0x0004640008000100 */
[----:B--2---:R-:W-:Y:S01]  /*0890*/  NOP ;  /* 0x0000000000007918 */ /* 0x004fe20000000000 */
.L_x_11:
[----:B------:R-:W2:Y:S01]  /*08a0*/  SHFL.IDX PT, R2, R73, RZ, 0x1f ;  /* 0x00001fff49027589 */ /* 0x000ea200000e0000 */
[----:B------:R-:W-:Y:S01]  /*08b0*/  NOP ;  /* 0x0000000000007918 */ /* 0x000fe20000000000 */
[----:B--2---:R-:W-:-:S13]  /*08c0*/  ISETP.NE.AND P0, PT, R2, 0x4, PT ;  /* 0x000000040200780c */ /* 0x004fda0003f05270 */
[----:B------:R-:W-:Y:S05]  /*08d0*/  @P0 BRA `(.L_x_12) ;  /* 0x00000000004c0947 */ /* 0x000fea0003800000 */
[----:B-1----:R-:W1:Y:S01]  /*08e0*/  S2UR UR6, SR_CgaCtaId ;  /* 0x00000000000679c3 */ /* 0x002e620000008800 */
[----:B------:R-:W-:Y:S01]  /*08f0*/  UMOV UR4, 0x100 ;  /* 0x0000010000047882 */ /* 0x000fe20000000000 */
[----:B------:R-:W-:Y:S01]  /*0900*/  UMOV UR5, 0x400 ;  /* 0x0000040000057882 */ /* 0x000fe20000000000 */
[----:B------:R-:W-:Y:S01]  /*0910*/  USEL UR4, UR4, 0xe0, UP2 ;  /* 0x000000e004047887 */ /* 0x000fe20009000000 */
[----:B------:R-:W-:Y:S01]  /*0920*/  UMOV UR8, 0x1 ;  /* 0x0000000100087882 */ /* 0x000fe20000000000 */
[----:B------:R-:W-:Y:S01]  /*0930*/  ELECT P0, URZ, PT ;  /* 0x0000000000ff782f */ /* 0x000fe20003800000 */
[----:B------:R-:W-:-:S04]  /*0940*/  UIADD3 UR8, UPT, UPT, -UR8, 0x100000, URZ ;  /* 0x0010000008087890 */ /* 0x000fc8000fffe1ff */
[----:B------:R-:W-:Y:S02]  /*0950*/  USHF.L.U32 UR9, UR8, 0xb, URZ ;  /* 0x0000000b08097899 */ /* 0x000fe400080006ff */
[----:B------:R-:W-:Y:S02]  /*0960*/  USHF.L.U32 UR8, UR8, 0x1, URZ ;  /* 0x0000000108087899 */ /* 0x000fe400080006ff */
[----:B-1----:R-:W-:Y:S02]  /*0970*/  ULEA UR6, UR6, UR5, 0x18 ;  /* 0x0000000506067291 */ /* 0x002fe4000f8ec0ff */
[----:B------:R-:W-:-:S04]  /*0980*/  UIADD3 UR4, UPT, UPT, -UR4, 0x100000, URZ ;  /* 0x0010000004047890 */ /* 0x000fc8000fffe1ff */
[----:B------:R-:W-:Y:S02]  /*0990*/  USHF.L.U32 UR5, UR4, 0xb, URZ ;  /* 0x0000000b04057899 */ /* 0x000fe400080006ff */
[----:B------:R-:W-:Y:S01]  /*09a0*/  USHF.L.U32 UR4, UR4, 0x1, URZ ;  /* 0x0000000104047899 */ /* 0x000fe200080006ff */
[----:B------:R-:W1:Y:S03]  /*09b0*/  FENCE.VIEW.ASYNC.S ;  /* 0x00000000000073c6 */ /* 0x000e660000000000 */
[----:B-1----:R2:W1:Y:S08]  /*09c0*/  SYNCS.EXCH.64 URZ, [UR6+0x70], UR8 ;  /* 0x0000700806ff75b2 */ /* 0x0024700008000100 */
[----:B------:R2:W1:Y:S01]  /*09d0*/  SYNCS.EXCH.64 URZ, [UR6+0x80], UR4 ;  /* 0x0000800406ff75b2 */ /* 0x0004620008000100 */
[----:B------:R2:W1:Y:S01]  /*09e0*/  SYNCS.EXCH.64 URZ, [UR6+0x78], UR8 ;  /* 0x0000780806ff75b2 */ /* 0x0004620008000100 */
[----:B------:R2:W1:Y:S02]  /*09f0*/  SYNCS.EXCH.64 URZ, [UR6+0x88], UR4 ;  /* 0x0000880406ff75b2 */ /* 0x0004640008000100 */
[----:B--2---:R-:W-:Y:S01]  /*0a00*/  NOP ;  /* 0x0000000000007918 */ /* 0x004fe20000000000 */
.L_x_12:
        /* <DEDUP_REMOVED lines=22> */
[----:B------:R2:W1:Y:S01]  /*0b70*/  SYNCS.EXCH.64 URZ, [UR4+0xc0], UR6 ;  /* 0x0000c00604ff75b2 */ /* 0x0004620008000100 */
[----:B------:R2:W1:Y:S01]  /*0b80*/  SYNCS.EXCH.64 URZ, [UR4+0xa8], UR8 ;  /* 0x0000a80804ff75b2 */ /* 0x0004620008000100 */
[----:B------:R2:W1:Y:S02]  /*0b90*/  SYNCS.EXCH.64 URZ, [UR4+0xc8], UR6 ;  /* 0x0000c80604ff75b2 */ /* 0x0004640008000100 */
[----:B--2---:R-:W-:Y:S01]  /*0ba0*/  NOP ;  /* 0x0000000000007918 */ /* 0x004fe20000000000 */
.L_x_13:
        /* <DEDUP_REMOVED lines=13> */
[----:B-1----:R2:W1:Y:S01]  /*0c80*/  SYNCS.EXCH.64 URZ, [UR4+0xd0], UR6 ;  /* 0x0000d00604ff75b2 */ /* 0x0024620008000100 */
[----:B------:R2:W1:Y:S01]  /*0c90*/  SYNCS.EXCH.64 URZ, [UR4+0xe0], UR6 ;  /* 0x0000e00604ff75b2 */ /* 0x0004620008000100 */
[----:B------:R2:W1:Y:S01]  /*0ca0*/  SYNCS.EXCH.64 URZ, [UR4+0xd8], UR6 ;  /* 0x0000d80604ff75b2 */ /* 0x0004620008000100 */
[----:B------:R2:W1:Y:S02]  /*0cb0*/  SYNCS.EXCH.64 URZ, [UR4+0xe8], UR6 ;  /* 0x0000e80604ff75b2 */ /* 0x0004640008000100 */
[----:B--2---:R-:W-:Y:S01]  /*0cc0*/  NOP ;  /* 0x0000000000007918 */ /* 0x004fe20000000000 */
.L_x_14:
[----:B------:R-:W2:Y:S01]  /*0cd0*/  S2UR UR5, SR_CTAID.X ;  /* 0x00000000000579c3 */ /* 0x000ea20000002500 */
[----:B------:R-:W-:-:S05]  /*0ce0*/  CS2R.32 R68, SR_CgaSize ;  /* 0x0000000000447805 */ /* 0x000fca0000008a00 */
[----:B------:R-:W-:-:S05]  /*0cf0*/  IMAD R68, R68, -0xa0, RZ ;  /* 0xffffff6044447824 */ /* 0x000fca00078e02ff */
[----:B-1----:R-:W-:-:S14]  /*0d00*/  R2UR UR7, R68 ;  /* 0x00000000440772ca */ /* 0x002fdc00000e0000 */
[----:B------:R-:W1:Y:S01]  /*0d10*/  LDCU UR7, c[0x0][UR7+0x2b0] ;  /* 0x00005600070777ac */ /* 0x000e620008000800 */
[----:B------:R-:W-:Y:S01]  /*0d20*/  NOP ;  /* 0x0000000000007918 */ /* 0x000fe20000000000 */
[----:B------:R-:W-:-:S05]  /*0d30*/  CS2R.32 R68, SR_CgaSize ;  /* 0x0000000000447805 */ /* 0x000fca0000008a00 */
[----:B------:R-:W-:-:S05]  /*0d40*/  IMAD R68, R68, -0xa0, RZ ;  /* 0xffffff6044447824 */ /* 0x000fca00078e02ff */
[----:B------:R-:W-:-:S14]  /*0d50*/  R2UR UR6, R68 ;  /* 0x00000000440672ca */ /* 0x000fdc00000e0000 */
[----:B------:R-:W3:Y:S01]  /*0d60*/  LDCU UR6, c[0x0][UR6+0x2b4] ;  /* 0x00005680060677ac */ /* 0x000ee20008000800 */
[----:B------:R-:W4:Y:S08]  /*0d70*/  S2UR UR4, SR_CTAID.Y ;  /* 0x00000000000479c3 */ /* 0x000f300000002600 */
[----:B------:R-:W3:Y:S01]  /*0d80*/  LDC R9, c[0x0][0xb24] ;  /* 0x0002c900ff097b82 */ /* 0x000ee20000000800 */
[----:B--2---:R-:W-:-:S02]  /*0d90*/  I2FP.F32.U32 R4, UR5 ;  /* 0x0000000500047c45 */ /* 0x004fc40008201000 */
[----:B------:R-:W-:-:S05]  /*0da0*/  CS2R.32 R5, SR_CgaSize ;  /* 0x0000000000057805 */ /* 0x000fca0000008a00 */
[----:B------:R-:W-:-:S06]  /*0db0*/  IMAD R5, R5, -0xa0, RZ ;  /* 0xffffff6005057824 */ /* 0x000fcc00078e02ff */
[----:B------:R-:W2:Y:S01]  /*0dc0*/  LDC R5, c[0x0][R5+0x2a0] ;  /* 0x0000a80005057b82 */ /* 0x000ea20000000800 */
[----:B------:R-:W-:Y:S01]  /*0dd0*/  MOV R21, UR5 ;  /* 0x0000000500157c02 */ /* 0x000fe20008000f00 */
[----:B-1----:R-:W-:Y:S01]  /*0de0*/  FMUL R4, R4, UR7 ;  /* 0x0000000704047c20 */ /* 0x002fe20008400000 */
[----:B----4-:R-:W-:Y:S02]  /*0df0*/  I2FP.F32.U32 R2, UR4 ;  /* 0x0000000400027c45 */ /* 0x010fe40008201000 */
[----:B------:R-:W-:-:S05]  /*0e00*/  CS2R.32 R3, SR_CgaSize ;  /* 0x0000000000037805 */ /* 0x000fca0000008a00 */
[----:B------:R-:W-:-:S06]  /*0e10*/  IMAD R3, R3, -0xa0, RZ ;  /* 0xffffff6003037824 */ /* 0x000fcc00078e02ff */
[----:B------:R-:W1:Y:S01]  /*0e20*/  LDC R3, c[0x0][R3+0x2a4] ;  /* 0x0000a90003037b82 */ /* 0x000e620000000800 */
[----:B------:R-:W4:Y:S01]  /*0e30*/  F2I.U32.TRUNC.NTZ R68, R4 ;  /* 0x0000000400447305 */ /* 0x000f22000020f000 */
[----:B------:R-:W-:Y:S01]  /*0e40*/  MOV R20, UR4 ;  /* 0x0000000400147c02 */ /* 0x000fe20008000f00 */
[----:B---3--:R-:W-:-:S05]  /*0e50*/  FMUL R2, R2, UR6 ;  /* 0x0000000602027c20 */ /* 0x008fca0008400000 */
[----:B------:R-:W-:Y:S01]  /*0e60*/  BAR.SYNC.DEFER_BLOCKING 0x0 ;  /* 0x0000000000007b1d */ /* 0x000fe20000010000 */
[----:B------:R-:W-:-:S05]  /*0e70*/  ISETP.GE.AND P0, PT, R9, 0x1, PT ;  /* 0x000000010900780c */ /* 0x000fca0003f06270 */
[----:B------:R-:W3:Y:S02]  /*0e80*/  F2I.U32.TRUNC.NTZ R66, R2 ;  /* 0x0000000200427305 */ /* 0x000ee4000020f000 */
[----:B------:R-:W1:Y:S01]  /*0e90*/  S2UR UR60, SR_CTAID.Z ;  /* 0x00000000003c79c3 */ /* 0x000e620000002700 */
[----:B----4-:R-:W-:-:S05]  /*0ea0*/  IADD3 R68, PT, PT, -R68, RZ, RZ ;  /* 0x000000ff44447210 */ /* 0x010fca0007ffe1ff */
[----:B--2---:R-:W-:Y:S01]  /*0eb0*/  IMAD R68, R5, R68, UR5 ;  /* 0x0000000505447e24 */ /* 0x004fe2000f8e0244 */
[----:B---3--:R-:W-:-:S05]  /*0ec0*/  IADD3 R66, PT, PT, -R66, RZ, RZ ;  /* 0x000000ff42427210 */ /* 0x008fca0007ffe1ff */
[----:B-1----:R-:W-:Y:S01]  /*0ed0*/  IMAD R66, R3, R66, UR4 ;  /* 0x0000000403427e24 */ /* 0x002fe2000f8e0242 */
[----:B------:R-:W-:Y:S06]  /*0ee0*/  @!P0 BRA `(.L_x_15) ;  /* 0x0000000000b88947 */ /* 0x000fec0003800000 */
[----:B------:R-:W1:Y:S01]  /*0ef0*/  LDC.64 R4, c[0x0][0xb18] ;  /* 0x0002c600ff047b82 */ /* 0x000e620000000a00 */
[----:B------:R-:W-:-:S07]  /*0f00*/  ISETP.NE.AND P0, PT, R9, 0x1, PT ;  /* 0x000000010900780c */ /* 0x000fce0003f05270 */
[----:B------:R-:W2:Y:S08]  /*0f10*/  LDC R10, c[0x0][0xb0c] ;  /* 0x0002c300ff0a7b82 */ /* 0x000eb00000000800 */
[----:B------:R-:W3:Y:S08]  /*0f20*/  LDC R11, c[0x0][0x370] ;  /* 0x0000dc00ff0b7b82 */ /* 0x000ef00000000800 */
[----:B------:R-:W4:Y:S01]  /*0f30*/  LDC R12, c[0x0][0x374] ;  /* 0x0000dd00ff0c7b82 */ /* 0x000f220000000800 */
[----:B-1----:R-:W-:-:S07]  /*0f40*/  ISETP.NE.AND P1, PT, R4, 0x1, PT ;  /* 0x000000010400780c */ /* 0x002fce0003f25270 */
[----:B------:R-:W3:Y:S01]  /*0f50*/  LDC.64 R6, c[0x0][0xb10] ;  /* 0x0002c400ff067b82 */ /* 0x000ee20000000a00 */
[----:B--2---:R-:W-:-:S07]  /*0f60*/  ISETP.NE.AND P2, PT, R10, 0x1, PT ;  /* 0x000000010a00780c */ /* 0x004fce0003f45270 */
[----:B------:R-:W1:Y:S08]  /*0f70*/  LDC R8, c[0x0][0xb20] ;  /* 0x0002c800ff087b82 */ /* 0x000e700000000800 */
[----:B------:R-:W2:Y:S01]  /*0f80*/  LDC.64 R2, c[0x0][0xb28] ;  /* 0x0002ca00ff027b82 */ /* 0x000ea20000000a00 */
[----:B----4-:R-:W-:-:S04]  /*0f90*/  IMAD.HI.U32 R13, R12, R5, RZ ;  /* 0x000000050c0d7227 */ /* 0x010fc800078e00ff */
[----:B------:R-:W-:-:S04]  /*0fa0*/  IMAD.HI.U32 R5, R20, R5, RZ ;  /* 0x0000000514057227 */ /* 0x000fc800078e00ff */
[----:B---3--:R-:W-:-:S04]  /*0fb0*/  IMAD.HI.U32 R14, R11, R6, RZ ;  /* 0x000000060b0e7227 */ /* 0x008fc800078e00ff */
[C---:B------:R-:W-:Y:S01]  /*0fc0*/  IMAD.HI.U32 R16, R21.reuse, R6, RZ ;  /* 0x0000000615107227 */ /* 0x040fe200078e00ff */
[-C--:B------:R-:W-:Y:S02]  /*0fd0*/  @P2 SHF.R.U32.HI R11, RZ, R7.reuse, R14 ;  /* 0x00000007ff0b2219 */ /* 0x080fe4000001160e */
[-C--:B-1----:R-:W-:Y:S02]  /*0fe0*/  @P1 SHF.R.U32.HI R12, RZ, R8.reuse, R13 ;  /* 0x00000008ff0c1219 */ /* 0x082fe4000001160d */
[----:B------:R-:W-:Y:S02]  /*0ff0*/  SHF.R.U32.HI R5, RZ, R8, R5 ;  /* 0x00000008ff057219 */ /* 0x000fe40000011605 */
[----:B------:R-:W-:Y:S02]  /*1000*/  SHF.R.U32.HI R16, RZ, R7, R16 ;  /* 0x00000007ff107219 */ /* 0x000fe40000011610 */
[----:B------:R-:W-:Y:S01]  /*1010*/  SEL R5, R20, R5, !P1 ;  /* 0x0000000514057207 */ /* 0x000fe20004800000 */
[----:B--2---:R-:W-:Y:S01]  /*1020*/  IMAD.HI.U32 R14, R12, R2, RZ ;  /* 0x000000020c0e7227 */ /* 0x004fe200078e00ff */
[----:B------:R-:W-:-:S02]  /*1030*/  SEL R7, R21, R16, !P2 ;  /* 0x0000001015077207 */ /* 0x000fc40005000000 */
[----:B------:R-:W-:Y:S01]  /*1040*/  IADD3 R13, PT, PT, -R5, RZ, RZ ;  /* 0x000000ff050d7210 */ /* 0x000fe20007ffe1ff */
[----:B------:R-:W-:Y:S01]  /*1050*/  IMAD.HI.U32 R6, R11, R2, RZ ;  /* 0x000000020b067227 */ /* 0x000fe200078e00ff */
[----:B------:R-:W-:-:S03]  /*1060*/  @P0 SHF.R.U32.HI R12, RZ, R3, R14 ;  /* 0x00000003ff0c0219 */ /* 0x000fc6000001160e */
[----:B------:R-:W-:Y:S01]  /*1070*/  IMAD R13, R4, R13, R20 ;  /* 0x0000000d040d7224 */ /* 0x000fe200078e0214 */
[----:B------:R-:W-:Y:S01]  /*1080*/  @P0 SHF.R.U32.HI R11, RZ, R3, R6 ;  /* 0x00000003ff0b0219 */ /* 0x000fe20000011606 */
[----:B------:R-:W-:-:S04]  /*1090*/  IMAD R12, R12, R9, RZ ;  /* 0x000000090c0c7224 */ /* 0x000fc800078e02ff */
[----:B------:R-:W-:Y:S01]  /*10a0*/  IMAD R6, R11, R9, RZ ;  /* 0x000000090b067224 */ /* 0x000fe200078e02ff */
[----:B------:R-:W-:-:S04]  /*10b0*/  ISETP.GE.AND P1, PT, R5, R12, PT ;  /* 0x0000000c0500720c */ /* 0x000fc80003f26270 */
[----:B------:R-:W-:Y:S01]  /*10c0*/  ISETP.GE.OR P1, PT, R7, R6, P1 ;  /* 0x000000060700720c */ /* 0x000fe20000f26670 */
[----:B------:R-:W-:-:S05]  /*10d0*/  IMAD.HI.U32 R6, R5, R2, RZ ;  /* 0x0000000205067227 */ /* 0x000fca00078e00ff */
[----:B------:R-:W-:-:S04]  /*10e0*/  SHF.R.U32.HI R6, RZ, R3, R6 ;  /* 0x00000003ff067219 */ /* 0x000fc80000011606 */
[----:B------:R-:W-:-:S03]  /*10f0*/  SEL R6, R5, R6, !P0 ;  /* 0x0000000605067207 */ /* 0x000fc60004000000 */
[----:B------:R-:W-:Y:S01]  /*1100*/  @!P1 IMAD.HI.U32 R8, R7, R2, RZ ;  /* 0x0000000207089227 */ /* 0x000fe200078e00ff */
[----:B------:R-:W-:-:S04]  /*1110*/  IADD3 R2, PT, PT, -R6, RZ, RZ ;  /* 0x000000ff06027210 */ /* 0x000fc80007ffe1ff */
[----:B------:R-:W-:Y:S01]  /*1120*/  @!P1 SHF.R.U32.HI R8, RZ, R3, R8 ;  /* 0x00000003ff089219 */ /* 0x000fe20000011608 */
[----:B------:R-:W-:-:S03]  /*1130*/  IMAD R2, R9, R2, R5 ;  /* 0x0000000209027224 */ /* 0x000fc600078e0205 */
[----:B------:R-:W-:-:S05]  /*1140*/  @!P1 SEL R3, R7, R8, !P0 ;  /* 0x0000000807039207 */ /* 0x000fca0004000000 */
[--C-:B------:R-:W-:Y:S02]  /*1150*/  @!P1 IMAD.IADD R6, R6, 0x1, -R3.reuse ;  /* 0x0000000106069824 */ /* 0x100fe400078e0a03 */
[----:B------:R-:W-:Y:S01]  /*1160*/  @!P1 IMAD R3, R2, R11, R3 ;  /* 0x0000000b02039224 */ /* 0x000fe200078e0203 */
[----:B------:R-:W-:Y:S01]  /*1170*/  IADD3 R2, PT, PT, -R7, RZ, RZ ;  /* 0x000000ff07027210 */ /* 0x000fe20007ffe1ff */
[----:B------:R-:W-:Y:S02]  /*1180*/  @!P1 IMAD R5, R6, R9, R7 ;  /* 0x0000000906059224 */ /* 0x000fe400078e0207 */
[----:B------:R-:W-:Y:S02]  /*1190*/  @!P1 IMAD.MOV.U32 R7, RZ, RZ, R3 ;  /* 0x000000ffff079224 */ /* 0x000fe400078e0003 */
[----:B------:R-:W-:Y:S02]  /*11a0*/  IMAD R2, R10, R2, R21 ;  /* 0x000000020a027224 */ /* 0x000fe400078e0215 */
[----:B------:R-:W-:-:S02]  /*11b0*/  IMAD R20, R5, R4, R13 ;  /* 0x0000000405147224 */ /* 0x000fc400078e020d */
[----:B------:R-:W-:Y:S02]  /*11c0*/  IMAD R21, R7, R10, R2 ;  /* 0x0000000a07157224 */ /* 0x000fe400078e0202 */
.L_x_15:
[----:B------:R-:W1:Y:S01]  /*11d0*/  LDCU UR4, c[0x0][0xb30] ;  /* 0x00016600ff0477ac */ /* 0x000e620008000800 */
[----:B------:R-:W2:Y:S08]  /*11e0*/  S2UR UR53, SR_CgaCtaId ;  /* 0x00000000003579c3 */ /* 0x000eb00000008800 */
[----:B------:R-:W3:Y:S01]  /*11f0*/  LDC R26, c[0x0][0xb24] ;  /* 0x0002c900ff1a7b82 */ /* 0x000ee20000000800 */
[----:B-1----:R-:W-:-:S09]  /*1200*/  UISETP.NE.AND UP1, UPT, UR4, 0x1, UPT ;  /* 0x000000010400788c */ /* 0x002fd2000bf25270 */
[----:B--2---:R-:W-:Y:S05]  /*1210*/  BRA.U UP1, `(.L_x_16) ;  /* 0x0000000101407547 */ /* 0x004fea000b800000 */
[----:B------:R-:W1:Y:S08]  /*1220*/  LDC.64 R4, c[0x0][0xb10] ;  /* 0x0002c400ff047b82 */ /* 0x000e700000000a00 */
[----:B------:R-:W2:Y:S08]  /*1230*/  LDC.64 R2, c[0x0][0xb18] ;  /* 0x0002c600ff027b82 */ /* 0x000eb00000000a00 */
[----:B------:R-:W4:Y:S08]  /*1240*/  LDC R6, c[0x0][0xb20] ;  /* 0x0002c800ff067b82 */ /* 0x000f300000000800 */
[----:B------:R-:W3:Y:S01]  /*1250*/  LDC R8, c[0x0][0xb0c] ;  /* 0x0002c300ff087b82 */ /* 0x000ee20000000800 */
[----:B-1----:R-:W-:-:S05]  /*1260*/  IMAD.HI.U32 R4, R21, R4, RZ ;  /* 0x0000000415047227 */ /* 0x002fca00078e00ff */
[----:B------:R-:W-:Y:S01]  /*1270*/  SHF.R.U32.HI R4, RZ, R5, R4 ;  /* 0x00000005ff047219 */ /* 0x000fe20000011604 */
[----:B--2---:R-:W-:Y:S01]  /*1280*/  IMAD.HI.U32 R3, R20, R3, RZ ;  /* 0x0000000314037227 */ /* 0x004fe200078e00ff */
[----:B------:R-:W-:-:S04]  /*1290*/  ISETP.NE.AND P0, PT, R2, 0x1, PT ;  /* 0x000000010200780c */ /* 0x000fc80003f05270 */
[----:B----4-:R-:W-:-:S04]  /*12a0*/  SHF.R.U32.HI R3, RZ, R6, R3 ;  /* 0x00000006ff037219 */ /* 0x010fc80000011603 */
[----:B------:R-:W-:Y:S02]  /*12b0*/  SEL R3, R20, R3, !P0 ;  /* 0x0000000314037207 */ /* 0x000fe40004000000 */
[----:B---3--:R-:W-:-:S04]  /*12c0*/  ISETP.NE.AND P1, PT, R8, 0x1, PT ;  /* 0x000000010800780c */ /* 0x008fc80003f25270 */
[----:B------:R-:W-:-:S05]  /*12d0*/  SEL R4, R21, R4, !P1 ;  /* 0x0000000415047207 */ /* 0x000fca0004800000 */
[----:B------:R-:W-:Y:S02]  /*12e0*/  IMAD.IADD R5, R3, 0x1, -R4 ;  /* 0x0000000103057824 */ /* 0x000fe400078e0a04 */
[----:B------:R-:W-:Y:S02]  /*12f0*/  IMAD.IADD R3, R4, 0x1, -R3 ;  /* 0x0000000104037824 */ /* 0x000fe400078e0a03 */
[----:B------:R-:W-:Y:S02]  /*1300*/  IMAD R21, R5, R8, R21 ;  /* 0x0000000805157224 */ /* 0x000fe400078e0215 */
[----:B------:R-:W-:-:S07]  /*1310*/  IMAD R20, R3, R2, R20 ;  /* 0x0000000203147224 */ /* 0x000fce00078e0214 */
.L_x_16:
[----:B------:R-:W-:Y:S01]  /*1320*/  BAR.SYNC.DEFER_BLOCKING 0x0 ;  /* 0x0000000000007b1d */ /* 0x000fe20000010000 */
[----:B------:R-:W-:Y:S01]  /*1330*/  UISETP.NE.AND UP1, UPT, UR10, 0x2, UPT ;  /* 0x000000020a00788c */ /* 0x000fe2000bf25270 */
[----:B------:R-:W-:Y:S02]  /*1340*/  ISETP.NE.OR P5, PT, R0, 0x2, !P5 ;  /* 0x000000020000780c */ /* 0x000fe40006fa5670 */
[----:B------:R-:W-:-:S06]  /*1350*/  LOP3.LUT R2, R79, 0x1f, RZ, 0xc0, !PT ;  /* 0x0000001f4f027812 */ /* 0x000fcc00078ec0ff */
[----:B------:R-:W-:Y:S05]  /*1360*/  BRA.U UP1, `(.L_x_17) ;  /* 0x00000015015c7547 */ /* 0x000fea000b800000 */
[----:B------:R-:W1:Y:S01]  /*1370*/  LDCU UR6, c[0x0][0x38c] ;  /* 0x00007180ff0677ac */ /* 0x000e620008000800 */
[----:B------:R-:W2:Y:S01]  /*1380*/  LDC R9, c[0x0][0x370] ;  /* 0x0000dc00ff097b82 */ /* 0x000ea20000000800 */
[----:B------:R-:W-:Y:S01]  /*1390*/  PLOP3.LUT P1, PT, PT, PT, UP2, 0x80, 0x8 ;  /* 0x000000000008781c */ /* 0x000fe20003f2f028 */
[----:B------:R-:W-:Y:S01]  /*13a0*/  HFMA2 R12, -RZ, RZ, 0, 0 ;  /* 0x00000000ff0c7431 */ /* 0x000fe200000001ff */
[----:B------:R-:W-:Y:S01]  /*13b0*/  ISETP.EQ.OR P4, PT, R2, RZ, P5 ;  /* 0x000000ff0200720c */ /* 0x000fe20002f82670 */
[----:B------:R-:W-:Y:S01]  /*13c0*/  IMAD.MOV.U32 R15, RZ, RZ, 0x1 ;  /* 0x00000001ff0f7424 */ /* 0x000fe200078e00ff */
[----:B------:R-:W-:Y:S01]  /*13d0*/  PLOP3.LUT P1, PT, P1, PT, PT, 0x8, 0x80 ;  /* 0x000000000080781c */ /* 0x000fe20000f2e170 */
[----:B------:R-:W-:Y:S01]  /*13e0*/  IMAD.MOV.U32 R14, RZ, RZ, RZ ;  /* 0x000000ffff0e7224 */ /* 0x000fe200078e00ff */
[----:B------:R-:W-:Y:S01]  /*13f0*/  MOV R8, 0x1 ;  /* 0x0000000100087802 */ /* 0x000fe20000000f00 */
[----:B------:R-:W4:Y:S01]  /*1400*/  LDC R0, c[0x0][0x374] ;  /* 0x0000dd00ff007b82 */ /* 0x000f220000000800 */
[----:B------:R-:W-:Y:S01]  /*1410*/  IMAD.MOV.U32 R10, RZ, RZ, RZ ;  /* 0x000000ffff0a7224 */ /* 0x000fe200078e00ff */
[----:B------:R-:W2:Y:S01]  /*1420*/  LDCU.64 UR38, c[0x0][0x348] ;  /* 0x00006900ff2677ac */ /* 0x000ea20008000a00 */
[----:B------:R-:W-:Y:S01]  /*1430*/  UMOV UR29, URZ ;  /* 0x000000ff001d7c82 */ /* 0x000fe20008000000 */
[----:B-1----:R-:W-:-:S02]  /*1440*/  UIADD3 UR5, UPT, UPT, UR6, 0x7f, URZ ;  /* 0x0000007f06057890 */ /* 0x002fc4000fffe0ff */
[----:B------:R-:W-:Y:S02]  /*1450*/  UIADD3 UR54, UPT, UPT, UR6, 0xfe, URZ ;  /* 0x000000fe06367890 */ /* 0x000fe4000fffe0ff */
[----:B------:R-:W-:-:S04]  /*1460*/  USHF.R.S32.HI UR4, URZ, 0x1f, UR5 ;  /* 0x0000001fff047899 */ /* 0x000fc80008011405 */
[----:B------:R-:W-:-:S04]  /*1470*/  ULEA.HI UR4, UR4, UR5, URZ, 0x7 ;  /* 0x0000000504047291 */ /* 0x000fc8000f8f38ff */
[----:B------:R-:W-:Y:S02]  /*1480*/  USHF.R.S32.HI UR46, URZ, 0x7, UR4 ;  /* 0x00000007ff2e7899 */ /* 0x000fe40008011404 */
[----:B------:R-:W-:Y:S02]  /*1490*/  UIADD3 UR4, UPT, UPT, UR6, -0x1, URZ ;  /* 0xffffffff06047890 */ /* 0x000fe4000fffe0ff */
[----:B------:R-:W-:Y:S02]  /*14a0*/  UISETP.LT.U32.AND UP0, UPT, UR46, 0x3, UPT ;  /* 0x000000032e00788c */ /* 0x000fe4000bf01070 */
[----:B------:R-:W-:Y:S02]  /*14b0*/  UISETP.GE.U32.AND UP1, UPT, UR4, -0xff, UPT ;  /* 0xffffff010400788c */ /* 0x000fe4000bf26070 */
[----:B------:R-:W-:-:S04]  /*14c0*/  USEL UR45, UR46, 0x3, UP0 ;  /* 0x000000032e2d7887 */ /* 0x000fc80008000000 */
[----:B------:R-:W-:Y:S02]  /*14d0*/  UIADD3 UR37, UPT, UPT, UR45, -0x1, URZ ;  /* 0xffffffff2d257890 */ /* 0x000fe4000fffe0ff */
[----:B------:R-:W-:-:S03]  /*14e0*/  UIADD3 UR47, UPT, UPT, UR46, -UR45, URZ ;  /* 0x8000002d2e2f7290 */ /* 0x000fc6000fffe0ff */
[----:B------:R-:W-:-:S04]  /*14f0*/  @UP1 UIADD3 UR37, UPT, UPT, UR45, URZ, URZ ;  /* 0x000000ff2d251290 */ /* 0x000fc8000fffe0ff */
[----:B--2---:R-:W-:-:S12]  /*1500*/  UIADD3 UR37, UPT, UPT, UR37, 0x1, URZ ;  /* 0x0000000125257890 */ /* 0x004fd8000fffe0ff */
.L_x_39:
[----:B------:R-:W-:Y:S01]  /*1510*/  UISETP.NE.AND UP0, UPT, UR53, URZ, UPT ;  /* 0x000000ff3500728c */ /* 0x000fe2000bf05270 */
[----:B------:R-:W1:Y:S08]  /*1520*/  S2UR UR53, SR_CgaCtaId ;  /* 0x00000000003579c3 */ /* 0x000e700000008800 */
[----:B------:R-:W-:Y:S05]  /*1530*/  BRA.U UP0, `(.L_x_18) ;  /* 0x0000000100347547 */ /* 0x000fea000b800000 */
[----:B------:R-:W2:Y:S01]  /*1540*/  S2R R2, SR_CgaCtaId ;  /* 0x0000000000027919 */ /* 0x000ea20000008800 */
[----:B------:R-:W-:-:S04]  /*1550*/  MOV R3, 0x400 ;  /* 0x0000040000037802 */ /* 0x000fc80000000f00 */
[----:B--2---:R-:W-:Y:S02]  /*1560*/  LEA R3, R2, R3, 0x18 ;  /* 0x0000000302037211 */ /* 0x004fe400078ec0ff */
[----:B------:R-:W-:-:S03]  /*1570*/  SHF.L.U32 R2, R8, 0x1f, RZ ;  /* 0x0000001f08027819 */ /* 0x000fc600000006ff */
[----:B------:R-:W-:-:S04]  /*1580*/  IMAD R3, R10, 0x8, R3 ;  /* 0x000000080a037824 */ /* 0x000fc800078e0203 */
[----:B------:R-:W2:Y:S02]  /*1590*/  SYNCS.PHASECHK.TRANS64.TRYWAIT P0, [R3+URZ+0xe0], R2 ;  /* 0x0000e002030075a7 */ /* 0x000ea400080011ff */
[----:B--2---:R-:W-:Y:S05]  /*15a0*/  @!P0 BRA `(.L_x_19) ;  /* 0x0000006000c88947 */ /* 0x004fea0003800000 */
.L_x_118:
[----:B------:R-:W-:Y:S01]  /*15b0*/  VIADD R10, R10, 0x1 ;  /* 0x000000010a0a7836 */ /* 0x000fe20000000000 */
[----:B------:R2:W-:Y:S04]  /*15c0*/  SYNCS.ARRIVE.TRANS64.A1T0 RZ, [R3+URZ+0xd0], RZ ;  /* 0x0000d0ff03ff79a7 */ /* 0x0005e800081000ff */
[----:B------:R-:W-:-:S04]  /*15d0*/  ISETP.NE.AND P0, PT, R10, 0x2, PT ;  /* 0x000000020a00780c */ /* 0x000fc80003f05270 */
[----:B------:R-:W-:Y:S02]  /*15e0*/  SEL R10, R10, RZ, P0 ;  /* 0x000000ff0a0a7207 */ /* 0x000fe40000000000 */
[----:B--2---:R-:W-:-:S04]  /*15f0*/  SEL R3, RZ, 0x1, P0 ;  /* 0x00000001ff037807 */ /* 0x004fc80000000000 */
[----:B------:R-:W-:Y:S02]  /*1600*/  LOP3.LUT R8, R8, R3, RZ, 0x3c, !PT ;  /* 0x0000000308087212 */ /* 0x000fe400078e3cff */
.L_x_18:
[----:B------:R-:W-:Y:S01]  /*1610*/  UMOV UR23, 0x400 ;  /* 0x0000040000177882 */ /* 0x000fe20000000000 */
[----:B------:R-:W-:Y:S01]  /*1620*/  SHF.L.U32 R2, R15, 0x1f, RZ ;  /* 0x0000001f0f027819 */ /* 0x000fe200000006ff */
[----:B-1----:R-:W-:Y:S01]  /*1630*/  ULEA UR23, UR53, UR23, 0x18 ;  /* 0x0000001735177291 */ /* 0x002fe2000f8ec0ff */
[----:B------:R-:W-:Y:S01]  /*1640*/  R2UR UR59, R21 ;  /* 0x00000000153b72ca */ /* 0x000fe200000e0000 */
[----:B------:R-:W-:Y:S01]  /*1650*/  UISETP.GE.U32.AND UP0, UPT, UR54, 0xff, UPT ;  /* 0x000000ff3600788c */ /* 0x000fe2000bf06070 */
[----:B------:R-:W-:Y:S01]  /*1660*/  R2UR UR27, R20 ;  /* 0x00000000141b72ca */ /* 0x000fe200000e0000 */
[----:B------:R-:W-:Y:S01]  /*1670*/  ULEA UR4, UR29, UR23, 0x3 ;  /* 0x000000171d047291 */ /* 0x000fe2000f8e18ff */
[----:B------:R-:W-:-:S08]  /*1680*/  UMOV UR21, URZ ;  /* 0x000000ff00157c82 */ /* 0x000fd00008000000 */
[----:B------:R1:W2:Y:S01]  /*1690*/  SYNCS.PHASECHK.TRANS64.TRYWAIT P2, [UR4+0x18], R2 ;  /* 0x00001802ff0075a7 */ /* 0x0002a20008041104 */
[----:B------:R-:W-:Y:S02]  /*16a0*/  USHF.L.U32 UR59, UR59, 0x6, URZ ;  /* 0x000000063b3b7899 */ /* 0x000fe400080006ff */
[----:B------:R-:W-:Y:S01]  /*16b0*/  USHF.L.U32 UR27, UR27, 0x6, URZ ;  /* 0x000000061b1b7899 */ /* 0x000fe200080006ff */
[----:B------:R-:W-:Y:S11]  /*16c0*/  BRA.U !UP0, `(.L_x_20) ;  /* 0x00000005083c7547 */ /* 0x000ff6000b800000 */
[----:B------:R-:W-:Y:S01]  /*16d0*/  UMOV UR22, URZ ;  /* 0x000000ff00167c82 */ /* 0x000fe20008000000 */
[----:B------:R-:W-:-:S05]  /*16e0*/  UMOV UR13, UR29 ;  /* 0x0000001d000d7c82 */ /* 0x000fca0008000000 */
.L_x_27:
[----:B------:R-:W-:Y:S01]  /*16f0*/  ULEA UR57, UR13, UR23, 0x3 ;  /* 0x000000170d397291 */ /* 0x000fe2000f8e18ff */
[----:B--2---:R-:W-:Y:S01]  /*1700*/  @!P5 MOV R3, 0x10000 ;  /* 0x000100000003d802 */ /* 0x004fe20000000f00 */
[----:B--2---:R-:W-:Y:S10]  /*1710*/  @P2 BRA `(.L_x_21) ;  /* 0x00000000000c2947 */ /* 0x004ff40003800000 */
[----:B------:R-:W-:-:S04]  /*1720*/  SHF.L.U32 R5, R15, 0x1f, RZ ;  /* 0x0000001f0f057819 */ /* 0x000fc800000006ff */
[----:B------:R-:W2:Y:S02]  /*1730*/  SYNCS.PHASECHK.TRANS64.TRYWAIT P0, [UR57+0x18], R5 ;  /* 0x00001805ff0075a7 */ /* 0x000ea40008001139 */
[----:B--2---:R-:W-:Y:S05]  /*1740*/  @!P0 BRA `(.L_x_22) ;  /* 0x0000006000748947 */ /* 0x004fea0003800000 */
.L_x_21:
[----:B------:R2:W-:Y:S01]  /*1750*/  @!P5 SYNCS.ARRIVE.TRANS64 RZ, [UR57], R3 ;  /* 0x00000003ffffd9a7 */ /* 0x0005e20008000039 */
[----:B------:R-:W-:Y:S04]  /*1760*/  BSSY.RECONVERGENT B0, `(.L_x_23) ;  /* 0x0000003000007945 */ /* 0x000fe80003800200 */
[----:B------:R-:W-:Y:S05]  /*1770*/  @P4 BRA `(.L_x_24) ;  /* 0x0000000000044947 */ /* 0x000fea0003800000 */
[----:B------:R-:W-:Y:S05]  /*1780*/  BPT.TRAP 0x1 ;  /* 0x000000040000795c */ /* 0x000fea0000300000 */
.L_x_24:
[----:B------:R-:W-:Y:S05]  /*1790*/  BSYNC.RECONVERGENT B0 ;  /* 0x0000000000007941 */ /* 0x000fea0003800200 */
.L_x_23:
[----:B------:R-:W-:Y:S01]  /*17a0*/  UIADD3 UR4, UPT, UPT, UR13, 0x1, URZ ;  /* 0x000000010d047890 */ /* 0x000fe2000fffe0ff */
[----:B------:R-:W-:Y:S01]  /*17b0*/  BSSY.RECONVERGENT B0, `(.L_x_25) ;  /* 0x000003b000007945 */ /* 0x000fe20003800200 */
[----:B------:R-:W-:Y:S02]  /*17c0*/  ELECT P0, URZ, PT ;  /* 0x0000000000ff782f */ /* 0x000fe40003800000 */
[----:B------:R-:W-:-:S04]  /*17d0*/  UISETP.NE.AND UP0, UPT, UR4, 0x3, UPT ;  /* 0x000000030400788c */ /* 0x000fc8000bf05270 */
[----:B------:R-:W-:Y:S02]  /*17e0*/  USEL UR5, URZ, 0x1, UP0 ;  /* 0x00000001ff057887 */ /* 0x000fe40008000000 */
[----:B------:R-:W-:-:S04]  /*17f0*/  USEL UR29, UR4, URZ, UP0 ;  /* 0x000000ff041d7287 */ /* 0x000fc80008000000 */
[----:B------:R-:W-:Y:S01]  /*1800*/  ULEA UR4, UR29, UR23, 0x3 ;  /* 0x000000171d047291 */ /* 0x000fe2000f8e18ff */
[----:B------:R-:W-:-:S04]  /*1810*/  LOP3.LUT R15, R15, UR5, RZ, 0x3c, !PT ;  /* 0x000000050f0f7c12 */ /* 0x000fc8000f8e3cff */
[----:B-1----:R-:W-:-:S04]  /*1820*/  SHF.L.U32 R2, R15, 0x1f, RZ ;  /* 0x0000001f0f027819 */ /* 0x002fc800000006ff */
[----:B------:R1:W1:Y:S01]  /*1830*/  SYNCS.PHASECHK.TRANS64.TRYWAIT P2, [UR4+0x18], R2 ;  /* 0x00001802ff0075a7 */ /* 0x0002620008041104 */
[----:B------:R-:W-:Y:S05]  /*1840*/  @!P0 BRA `(.L_x_26) ;  /* 0x0000000000c48947 */ /* 0x000fea0003800000 */
[----:B------:R-:W-:Y:S02]  /*1850*/  ULEA UR4, UR13, UR23, 0xf ;  /* 0x000000170d047291 */ /* 0x000fe4000f8e78ff */
[----:B------:R-:W-:Y:S02]  /*1860*/  UIADD3 UR6, UP1, UPT, UR38, 0x80, URZ ;  /* 0x0000008026067890 */ /* 0x000fe4000ff3e0ff */
[----:B------:R-:W-:Y:S02]  /*1870*/  USHF.L.U32 UR58, UR22, 0x7, URZ ;  /* 0x00000007163a7899 */ /* 0x000fe400080006ff */
[----:B------:R-:W-:Y:S02]  /*1880*/  UIADD3 UR14, UP0, UPT, UR38, 0x180, URZ ;  /* 0x00000180260e7890 */ /* 0x000fe4000ff1e0ff */
[----:B------:R-:W-:Y:S02]  /*1890*/  UIADD3.X UR7, UPT, UPT, URZ, UR39, URZ, UP1, !UPT ;  /* 0x00000027ff077290 */ /* 0x000fe40008ffe4ff */
[----:B------:R-:W-:-:S02]  /*18a0*/  UIADD3 UR56, UPT, UPT, UR4, 0x6800, URZ ;  /* 0x0000680004387890 */ /* 0x000fc4000fffe0ff */
[----:B------:R-:W-:Y:S02]  /*18b0*/  UIADD3 UR50, UPT, UPT, UR58, 0x20, URZ ;  /* 0x000000203a327890 */ /* 0x000fe4000fffe0ff */
[----:B------:R-:W-:Y:S02]  /*18c0*/  UIADD3 UR48, UPT, UPT, UR4, 0x8800, URZ ;  /* 0x0000880004307890 */ /* 0x000fe4000fffe0ff */
[----:B------:R-:W-:Y:S02]  /*18d0*/  UIADD3 UR42, UPT, UPT, UR58, 0x40, URZ ;  /* 0x000000403a2a7890 */ /* 0x000fe4000fffe0ff */
[----:B------:R-:W-:Y:S02]  /*18e0*/  UIADD3 UR40, UPT, UPT, UR4, 0xa800, URZ ;  /* 0x0000a80004287890 */ /* 0x000fe4000fffe0ff */
[----:B------:R-:W-:Y:S02]  /*18f0*/  UIADD3 UR34, UPT, UPT, UR58, 0x60, URZ ;  /* 0x000000603a227890 */ /* 0x000fe4000fffe0ff */
[----:B------:R-:W-:-:S02]  /*1900*/  UIADD3 UR32, UPT, UPT, UR4, 0xc800, URZ ;  /* 0x0000c80004207890 */ /* 0x000fc4000fffe0ff */
[----:B------:R-:W-:Y:S02]  /*1910*/  UIADD3.X UR15, UPT, UPT, URZ, UR39, URZ, UP0, !UPT ;  /* 0x00000027ff0f7290 */ /* 0x000fe400087fe4ff */
[----:B------:R-:W-:Y:S02]  /*1920*/  UIADD3 UR24, UPT, UPT, UR4, 0x1e800, URZ ;  /* 0x0001e80004187890 */ /* 0x000fe4000fffe0ff */
[----:B------:R-:W-:Y:S01]  /*1930*/  UIADD3 UR8, UPT, UPT, UR4, 0x20800, URZ ;  /* 0x0002080004087890 */ /* 0x000fe2000fffe0ff */
[----:B------:R-:W-:Y:S01]  /*1940*/  UMOV UR30, 0x0 ;  /* 0x00000000001e7882 */ /* 0x000fe20000000000 */
[----:B------:R-:W-:Y:S01]  /*1950*/  UMOV UR31, 0x10000000 ;  /* 0x10000000001f7882 */ /* 0x000fe20000000000 */
[----:B------:R-:W-:Y:S01]  /*1960*/  UMOV UR49, UR57 ;  /* 0x0000003900317c82 */ /* 0x000fe20008000000 */
[----:B------:R-:W-:Y:S01]  /*1970*/  UMOV UR51, UR59 ;  /* 0x0000003b00337c82 */ /* 0x000fe20008000000 */
[----:B------:R-:W-:Y:S01]  /*1980*/  UMOV UR52, UR60 ;  /* 0x0000003c00347c82 */ /* 0x000fe20008000000 */
[----:B------:R-:W-:Y:S01]  /*1990*/  UMOV UR41, UR57 ;  /* 0x0000003900297c82 */ /* 0x000fe20008000000 */
[----:B------:R-:W-:Y:S01]  /*19a0*/  UMOV UR43, UR59 ;  /* 0x0000003b002b7c82 */ /* 0x000fe20008000000 */
[----:B------:R-:W-:Y:S01]  /*19b0*/  UMOV UR44, UR60 ;  /* 0x0000003c002c7c82 */ /* 0x000fe20008000000 */
[----:B------:R-:W-:Y:S01]  /*19c0*/  UTMALDG.3D [UR56], [UR6], desc[UR30] ;  /* 0x00001e38060075b4 */ /* 0x000fe20008011000 */
[----:B------:R-:W-:Y:S01]  /*19d0*/  UMOV UR33, UR57 ;  /* 0x0000003900217c82 */ /* 0x000fe20008000000 */
        /* <DEDUP_REMOVED lines=10> */
[----:B------:R-:W-:Y:S01]  /*1a80*/  UIADD3 UR16, UPT, UPT, UR4, 0x22800, URZ ;  /* 0x0002280004107890 */ /* 0x000fe2000fffe0ff */
[----:B------:R-:W-:Y:S01]  /*1a90*/  UMOV UR17, UR57 ;  /* 0x0000003900117c82 */ /* 0x000fe20008000000 */
[----:B------:R-:W-:Y:S01]  /*1aa0*/  UMOV UR19, UR27 ;  /* 0x0000001b00137c82 */ /* 0x000fe20008000000 */
[----:B------:R-:W-:Y:S01]  /*1ab0*/  UTMALDG.3D [UR40], [UR6], desc[UR30] ;  /* 0x00001e28060075b4 */ /* 0x000fe20008011000 */
[----:B------:R-:W-:Y:S01]  /*1ac0*/  UMOV UR20, UR60 ;  /* 0x0000003c00147c82 */ /* 0x000fe20008000000 */
[----:B------:R-:W-:Y:S01]  /*1ad0*/  UMOV UR18, UR42 ;  /* 0x0000002a00127c82 */ /* 0x000fe20008000000 */
[----:B------:R-:W-:Y:S01]  /*1ae0*/  UTMALDG.3D [UR32], [UR6], desc[UR30] ;  /* 0x00001e20060075b4 */ /* 0x000fe20008011000 */
[----:B------:R-:W-:Y:S01]  /*1af0*/  UTMALDG.3D [UR24], [UR14], desc[UR30] ;  /* 0x00001e180e0075b4 */ /* 0x000fe20008011000 */
[----:B------:R2:W-:Y:S01]  /*1b00*/  UTMALDG.3D [UR8], [UR14], desc[UR30] ;  /* 0x00001e080e0075b4 */ /* 0x0005e20008011000 */
[----:B------:R1:W-:Y:S01]  /*1b10*/  UTMALDG.3D [UR16], [UR14], desc[UR30] ;  /* 0x00001e100e0075b4 */ /* 0x0003e20008011000 */
[----:B--2---:R-:W-:Y:S01]  /*1b20*/  UIADD3 UR8, UPT, UPT, UR4, 0x24800, URZ ;  /* 0x0002480004087890 */ /* 0x004fe2000fffe0ff */
[----:B------:R-:W-:-:S08]  /*1b30*/  UMOV UR10, UR34 ;  /* 0x00000022000a7c82 */ /* 0x000fd00008000000 */
[----:B------:R2:W-:Y:S02]  /*1b40*/  UTMALDG.3D [UR8], [UR14], desc[UR30] ;  /* 0x00001e080e0075b4 */ /* 0x0005e40008011000 */
[----:B--2---:R-:W-:Y:S01]  /*1b50*/  NOP ;  /* 0x0000000000007918 */ /* 0x004fe20000000000 */
.L_x_26:
[----:B-1----:R-:W-:Y:S05]  /*1b60*/  BSYNC.RECONVERGENT B0 ;  /* 0x0000000000007941 */ /* 0x002fea0003800200 */
.L_x_25:
[----:B------:R-:W-:Y:S01]  /*1b70*/  UIADD3 UR22, UPT, UPT, UR22, 0x1, URZ ;  /* 0x0000000116167890 */ /* 0x000fe2000fffe0ff */
[----:B------:R-:W-:Y:S01]  /*1b80*/  UMOV UR13, UR29 ;  /* 0x0000001d000d7c82 */ /* 0x000fe20008000000 */
[----:B------:R-:W-:Y:S02]  /*1b90*/  UMOV UR21, UR37 ;  /* 0x0000002500157c82 */ /* 0x000fe40008000000 */
[----:B------:R-:W-:-:S09]  /*1ba0*/  UISETP.NE.AND UP0, UPT, UR22, UR37, UPT ;  /* 0x000000251600728c */ /* 0x000fd2000bf05270 */
[----:B------:R-:W-:Y:S05]  /*1bb0*/  BRA.U UP0, `(.L_x_27) ;  /* 0xfffffff900cc7547 */ /* 0x000fea000b83ffff */
.L_x_20:
[----:B------:R-:W-:Y:S01]  /*1bc0*/  ULEA UR4, UR29, UR23, 0x3 ;  /* 0x000000171d047291 */ /* 0x000fe2000f8e18ff */
[----:B-1----:R-:W-:Y:S01]  /*1bd0*/  SHF.L.U32 R2, R15, 0x1f, RZ ;  /* 0x0000001f0f027819 */ /* 0x002fe200000006ff */
[----:B------:R-:W-:Y:S01]  /*1be0*/  @!P1 SYNCS.ARRIVE.TRANS64.A1T0 RZ, [UR23+0x68], RZ ;  /* 0x000068ffffff99a7 */ /* 0x000fe20008100017 */
[----:B------:R-:W-:-:S06]  /*1bf0*/  UISETP.GT.AND UP0, UPT, UR46, UR45, UPT ;  /* 0x0000002d2e00728c */ /* 0x000fcc000bf04270 */
[----:B------:R1:W1:Y:S03]  /*1c00*/  SYNCS.PHASECHK.TRANS64.TRYWAIT P1, [UR4+0x18], R2 ;  /* 0x00001802ff0075a7 */ /* 0x0002660008021104 */
[----:B------:R-:W-:Y:S05]  /*1c10*/  BRA.U !UP0, `(.L_x_28) ;  /* 0x0000000508387547 */ /* 0x000fea000b800000 */
[----:B------:R-:W-:Y:S01]  /*1c20*/  UIADD3 UR22, UPT, UPT, UR47, UR21, URZ ;  /* 0x000000152f167290 */ /* 0x000fe2000fffe0ff */
[----:B------:R-:W-:-:S11]  /*1c30*/  UMOV UR13, UR29 ;  /* 0x0000001d000d7c82 */ /* 0x000fd60008000000 */
.L_x_35:
[----:B------:R-:W-:Y:S01]  /*1c40*/  ULEA UR57, UR13, UR23, 0x3 ;  /* 0x000000170d397291 */ /* 0x000fe2000f8e18ff */
[----:B--2---:R-:W-:Y:S01]  /*1c50*/  @!P5 MOV R3, 0x10000 ;  /* 0x000100000003d802 */ /* 0x004fe20000000f00 */
[----:B-1----:R-:W-:Y:S10]  /*1c60*/  @P1 BRA `(.L_x_29) ;  /* 0x00000000000c1947 */ /* 0x002ff40003800000 */
[----:B------:R-:W-:-:S04]  /*1c70*/  SHF.L.U32 R5, R15, 0x1f, RZ ;  /* 0x0000001f0f057819 */ /* 0x000fc800000006ff */
[----:B------:R-:W1:Y:S02]  /*1c80*/  SYNCS.PHASECHK.TRANS64.TRYWAIT P0, [UR57+0x18], R5 ;  /* 0x00001805ff0075a7 */ /* 0x000e640008001139 */
[----:B-1----:R-:W-:Y:S05]  /*1c90*/  @!P0 BRA `(.L_x_30) ;  /* 0x0000005c00388947 */ /* 0x002fea0003800000 */
.L_x_29:
[----:B------:R2:W-:Y:S01]  /*1ca0*/  @!P5 SYNCS.ARRIVE.TRANS64 RZ, [UR57], R3 ;  /* 0x00000003ffffd9a7 */ /* 0x0005e20008000039 */
[----:B------:R-:W-:Y:S04]  /*1cb0*/  BSSY.RECONVERGENT B0, `(.L_x_31) ;  /* 0x0000003000007945 */ /* 0x000fe80003800200 */
[----:B------:R-:W-:Y:S05]  /*1cc0*/  @P4 BRA `(.L_x_32) ;  /* 0x0000000000044947 */ /* 0x000fea0003800000 */
[----:B------:R-:W-:Y:S05]  /*1cd0*/  BPT.TRAP 0x1 ;  /* 0x000000040000795c */ /* 0x000fea0000300000 */
.L_x_32:
[----:B------:R-:W-:Y:S05]  /*1ce0*/  BSYNC.RECONVERGENT B0 ;  /* 0x0000000000007941 */ /* 0x000fea0003800200 */
.L_x_31:
        /* <DEDUP_REMOVED lines=60> */
.L_x_34:
[----:B-1----:R-:W-:Y:S05]  /*20b0*/  BSYNC.RECONVERGENT B0 ;  /* 0x0000000000007941 */ /* 0x002fea0003800200 */
.L_x_33:
[----:B------:R-:W-:Y:S01]  /*20c0*/  UIADD3 UR21, UPT, UPT, UR21, 0x1, URZ ;  /* 0x0000000115157890 */ /* 0x000fe2000fffe0ff */
[----:B------:R-:W-:-:S03]  /*20d0*/  UMOV UR13, UR29 ;  /* 0x0000001d000d7c82 */ /* 0x000fc60008000000 */
[----:B------:R-:W-:-:S09]  /*20e0*/  UISETP.NE.AND UP0, UPT, UR21, UR22, UPT ;  /* 0x000000161500728c */ /* 0x000fd2000bf05270 */
[----:B------:R-:W-:Y:S05]  /*20f0*/  BRA.U UP0, `(.L_x_35) ;  /* 0xfffffff900d07547 */ /* 0x000fea000b83ffff */
.L_x_28:
[----:B-1----:R-:W-:Y:S01]  /*2100*/  LEA R2, R14, UR23, 0x3 ;  /* 0x000000170e027c11 */ /* 0x002fe2000f8e18ff */
[----:B------:R-:W-:Y:S01]  /*2110*/  NOP ;  /* 0x0000000000007918 */ /* 0x000fe20000000000 */
[----:B--2---:R-:W-:Y:S02]  /*2120*/  SHF.L.U32 R3, R12, 0x1f, RZ ;  /* 0x0000001f0c037819 */ /* 0x004fe400000006ff */
[----:B------:R-:W-:Y:S02]  /*2130*/  LEA R4, R14, UR23, 0x4 ;  /* 0x000000170e047c11 */ /* 0x000fe4000f8e20ff */
[----:B------:R-:W1:Y:S02]  /*2140*/  SYNCS.PHASECHK.TRANS64.TRYWAIT P0, [R2+URZ+0x70], R3 ;  /* 0x00007003020075a7 */ /* 0x000e6400080011ff */
[----:B-1----:R-:W-:Y:S05]  /*2150*/  @!P0 BRA `(.L_x_36) ;  /* 0x0000005800208947 */ /* 0x002fea0003800000 */
.L_x_121:
[----:B------:R-:W2:Y:S01]  /*2160*/  LDS.128 R4, [R4+0x100] ;  /* 0x0001000004047984 */ /* 0x000ea20000000c00 */
[----:B---3--:R-:W-:Y:S01]  /*2170*/  ISETP.GE.AND P0, PT, R26, 0x1, PT ;  /* 0x000000011a00780c */ /* 0x008fe20003f06270 */
[----:B-1----:R-:W-:Y:S01]  /*2180*/  VIADD R2, R2, 0x80 ;  /* 0x0000008002027836 */ /* 0x002fe20000000000 */
[----:B------:R-:W-:Y:S01]  /*2190*/  @!PT LDS RZ, [RZ] ;  /* 0x00000000fffff984 */ /* 0x000fe20000000800 */
[----:B------:R-:W-:Y:S01]  /*21a0*/  @!PT LDS RZ, [RZ] ;  /* 0x00000000fffff984 */ /* 0x000fe20000000800 */
[----:B------:R-:W-:Y:S01]  /*21b0*/  @!PT LDS RZ, [RZ] ;  /* 0x00000000fffff984 */ /* 0x000fe20000000800 */
[----:B------:R-:W-:Y:S01]  /*21c0*/  @!PT LDS RZ, [RZ] ;  /* 0x00000000fffff984 */ /* 0x000fe20000000800 */
[----:B------:R1:W-:Y:S06]  /*21d0*/  MEMBAR.ALL.CTA ;  /* 0x0000000000007992 */ /* 0x0003ec0000008000 */
[----:B-1----:R-:W1:Y:S01]  /*21e0*/  FENCE.VIEW.ASYNC.S ;  /* 0x00000000000073c6 */ /* 0x002e620000000000 */
[----:B------:R-:W-:-:S04]  /*21f0*/  PRMT R2, RZ, 0x654, R2 ;  /* 0x00000654ff027816 */ /* 0x000fc80000000002 */
[----:B-1----:R1:W-:Y:S01]  /*2200*/  SYNCS.ARRIVE.TRANS64.RED.A1T0 RZ, [R2+URZ], RZ ;  /* 0x000000ff02ff79a7 */ /* 0x0023e200081004ff */
[----:B--2---:R-:W-:-:S13]  /*2210*/  LOP3.LUT P2, RZ, R6, 0x1, RZ, 0xc0, !PT ;  /* 0x0000000106ff7812 */ /* 0x004fda000784c0ff */
[----:B------:R-:W-:Y:S01]  /*2220*/  @P2 SHF.R.U32.HI R3, RZ, 0x10, R5 ;  /* 0x00000010ff032819 */ /* 0x000fe20000011605 */
[----:B------:R-:W-:Y:S01]  /*2230*/  VOTEU.ANY UP0, P2 ;  /* 0x0000000000ff7886 */ /* 0x000fe20001000100 */
[----:B------:R-:W-:Y:S02]  /*2240*/  @P2 MOV R13, R4 ;  /* 0x00000004000d2202 */ /* 0x000fe40000000f00 */
[----:B------:R-:W-:Y:S02]  /*2250*/  @P2 R2UR.BROADCAST UR4, R3 ;  /* 0x00000000030422ca */ /* 0x000fe400008e0000 */
[----:B------:R-:W-:-:S11]  /*2260*/  @P2 LOP3.LUT R11, R5, 0xffff, RZ, 0xc0, !PT ;  /* 0x0000ffff050b2812 */ /* 0x000fd600078ec0ff */
[----:B------:R-:W-:Y:S01]  /*2270*/  @UP0 UMOV UR60, UR4 ;  /* 0x00000004003c0c82 */ /* 0x000fe20008000000 */
[----:B-1----:R-:W-:Y:S05]  /*2280*/  @!P0 BRA `(.L_x_37) ;  /* 0x0000000000b88947 */ /* 0x002fea0003800000 */
[----:B------:R-:W4:Y:S01]  /*2290*/  LDC.64 R4, c[0x0][0xb18] ;  /* 0x0002c600ff047b82 */ /* 0x000f220000000a00 */
[----:B------:R-:W-:-:S07]  /*22a0*/  ISETP.NE.AND P3, PT, R26, 0x1, PT ;  /* 0x000000011a00780c */ /* 0x000fce0003f65270 */
[----:B------:R-:W1:Y:S08]  /*22b0*/  LDC.64 R6, c[0x0][0xb10] ;  /* 0x0002c400ff067b82 */ /* 0x000e700000000a00 */
[----:B------:R-:W2:Y:S08]  /*22c0*/  LDC R16, c[0x0][0xb20] ;  /* 0x0002c800ff107b82 */ /* 0x000eb00000000800 */
[----:B------:R-:W3:Y:S01]  /*22d0*/  LDC R18, c[0x0][0xb0c] ;  /* 0x0002c300ff127b82 */ /* 0x000ee20000000800 */
[----:B----4-:R-:W-:Y:S01]  /*22e0*/  IMAD.HI.U32 R17, R0, R5, RZ ;  /* 0x0000000500117227 */ /* 0x010fe200078e00ff */
[----:B------:R-:W-:-:S03]  /*22f0*/  ISETP.NE.AND P0, PT, R4, 0x1, PT ;  /* 0x000000010400780c */ /* 0x000fc60003f05270 */
[----:B------:R-:W-:-:S03]  /*2300*/  IMAD.HI.U32 R5, R11, R5, RZ ;  /* 0x000000050b057227 */ /* 0x000fc600078e00ff */
[----:B------:R-:W4:Y:S01]  /*2310*/  LDC.64 R2, c[0x0][0xb28] ;  /* 0x0002ca00ff027b82 */ /* 0x000f220000000a00 */
[----:B-1----:R-:W-:-:S04]  /*2320*/  IMAD.HI.U32 R20, R9, R6, RZ ;  /* 0x0000000609147227 */ /* 0x002fc800078e00ff */
[----:B------:R-:W-:Y:S01]  /*2330*/  IMAD.HI.U32 R22, R13, R6, RZ ;  /* 0x000000060d167227 */ /* 0x000fe200078e00ff */
[----:B------:R-:W-:Y:S02]  /*2340*/  SHF.R.U32.HI R20, RZ, R7, R20 ;  /* 0x00000007ff147219 */ /* 0x000fe40000011614 */
[-C--:B--2---:R-:W-:Y:S02]  /*2350*/  SHF.R.U32.HI R17, RZ, R16.reuse, R17 ;  /* 0x00000010ff117219 */ /* 0x084fe40000011611 */
[----:B------:R-:W-:Y:S02]  /*2360*/  SHF.R.U32.HI R16, RZ, R16, R5 ;  /* 0x00000010ff107219 */ /* 0x000fe40000011605 */
[----:B------:R-:W-:Y:S02]  /*2370*/  SEL R17, R0, R17, !P0 ;  /* 0x0000001100117207 */ /* 0x000fe40004000000 */
[----:B------:R-:W-:Y:S02]  /*2380*/  SHF.R.U32.HI R22, RZ, R7, R22 ;  /* 0x00000007ff167219 */ /* 0x000fe40000011616 */
[----:B---3--:R-:W-:-:S02]  /*2390*/  ISETP.NE.AND P1, PT, R18, 0x1, PT ;  /* 0x000000011200780c */ /* 0x008fc40003f25270 */
[----:B------:R-:W-:Y:S02]  /*23a0*/  SEL R5, R11, R16, !P0 ;  /* 0x000000100b057207 */ /* 0x000fe40004000000 */
[----:B------:R-:W-:Y:S02]  /*23b0*/  SEL R19, R9, R20, !P1 ;  /* 0x0000001409137207 */ /* 0x000fe40004800000 */
[----:B------:R-:W-:Y:S01]  /*23c0*/  SEL R7, R13, R22, !P1 ;  /* 0x000000160d077207 */ /* 0x000fe20004800000 */
[----:B----4-:R-:W-:-:S04]  /*23d0*/  IMAD.HI.U32 R20, R17, R2, RZ ;  /* 0x0000000211147227 */ /* 0x010fc800078e00ff */
[----:B------:R-:W-:Y:S01]  /*23e0*/  IMAD.HI.U32 R6, R19, R2, RZ ;  /* 0x0000000213067227 */ /* 0x000fe200078e00ff */
[----:B------:R-:W-:-:S04]  /*23f0*/  @P3 SHF.R.U32.HI R17, RZ, R3, R20 ;  /* 0x00000003ff113219 */ /* 0x000fc80000011614 */
        /* <DEDUP_REMOVED lines=8> */
[----:B------:R-:W-:-:S04]  /*2480*/  @!P0 IMAD.HI.U32 R16, R7, R2, RZ ;  /* 0x0000000207108227 */ /* 0x000fc800078e00ff */
[----:B------:R-:W-:Y:S01]  /*2490*/  IMAD.MOV R2, RZ, RZ, -R6 ;  /* 0x000000ffff027224 */ /* 0x000fe200078e0a06 */
[----:B------:R-:W-:-:S03]  /*24a0*/  @!P0 SHF.R.U32.HI R16, RZ, R3, R16 ;  /* 0x00000003ff108219 */ /* 0x000fc60000011610 */
[----:B------:R-:W-:Y:S01]  /*24b0*/  IMAD R2, R26, R2, R5 ;  /* 0x000000021a027224 */ /* 0x000fe200078e0205 */
[----:B------:R-:W-:Y:S02]  /*24c0*/  @!P0 SEL R3, R7, R16, !P3 ;  /* 0x0000001007038207 */ /* 0x000fe40005800000 */
[----:B------:R-:W-:-:S03]  /*24d0*/  IADD3 R16, PT, PT, -R5, RZ, RZ ;  /* 0x000000ff05107210 */ /* 0x000fc60007ffe1ff */
[--C-:B------:R-:W-:Y:S02]  /*24e0*/  @!P0 IMAD.IADD R6, R6, 0x1, -R3.reuse ;  /* 0x0000000106068824 */ /* 0x100fe400078e0a03 */
[----:B------:R-:W-:Y:S01]  /*24f0*/  @!P0 IMAD R3, R2, R19, R3 ;  /* 0x0000001302038224 */ /* 0x000fe200078e0203 */
[----:B------:R-:W-:Y:S01]  /*2500*/  IADD3 R2, PT, PT, -R7, RZ, RZ ;  /* 0x000000ff07027210 */ /* 0x000fe20007ffe1ff */
[----:B------:R-:W-:Y:S02]  /*2510*/  @!P0 IMAD R5, R26, R6, R7 ;  /* 0x000000061a058224 */ /* 0x000fe400078e0207 */
[----:B------:R-:W-:Y:S02]  /*2520*/  IMAD R11, R4, R16, R11 ;  /* 0x00000010040b7224 */ /* 0x000fe400078e020b */
[----:B------:R-:W-:Y:S02]  /*2530*/  @!P0 IMAD.MOV.U32 R7, RZ, RZ, R3 ;  /* 0x000000ffff078224 */ /* 0x000fe400078e0003 */
[----:B------:R-:W-:-:S02]  /*2540*/  IMAD R2, R18, R2, R13 ;  /* 0x0000000212027224 */ /* 0x000fc400078e020d */
[----:B------:R-:W-:Y:S02]  /*2550*/  IMAD R11, R5, R4, R11 ;  /* 0x00000004050b7224 */ /* 0x000fe400078e020b */
[----:B------:R-:W-:Y:S02]  /*2560*/  IMAD R13, R7, R18, R2 ;  /* 0x00000012070d7224 */ /* 0x000fe400078e0202 */
.L_x_37:
[----:B------:R-:W1:Y:S02]  /*2570*/  LDCU UR4, c[0x0][0xb30] ;  /* 0x00016600ff0477ac */ /* 0x000e640008000800 */
[----:B-1----:R-:W-:-:S09]  /*2580*/  UISETP.NE.AND UP0, UPT, UR4, 0x1, UPT ;  /* 0x000000010400788c */ /* 0x002fd2000bf05270 */
[----:B------:R-:W-:Y:S05]  /*2590*/  BRA.U UP0, `(.L_x_38) ;  /* 0x0000000100407547 */ /* 0x000fea000b800000 */
[----:B------:R-:W1:Y:S08]  /*25a0*/  LDC.64 R4, c[0x0][0xb10] ;  /* 0x0002c400ff047b82 */ /* 0x000e700000000a00 */
[----:B------:R-:W2:Y:S08]  /*25b0*/  LDC.64 R2, c[0x0][0xb18] ;  /* 0x0002c600ff027b82 */ /* 0x000eb00000000a00 */
[----:B------:R-:W3:Y:S08]  /*25c0*/  LDC R6, c[0x0][0xb20] ;  /* 0x0002c800ff067b82 */ /* 0x000ef00000000800 */
[----:B------:R-:W4:Y:S01]  /*25d0*/  LDC R16, c[0x0][0xb0c] ;  /* 0x0002c300ff107b82 */ /* 0x000f220000000800 */
[----:B-1----:R-:W-:-:S05]  /*25e0*/  IMAD.HI.U32 R4, R13, R4, RZ ;  /* 0x000000040d047227 */ /* 0x002fca00078e00ff */
[----:B------:R-:W-:Y:S01]  /*25f0*/  SHF.R.U32.HI R4, RZ, R5, R4 ;  /* 0x00000005ff047219 */ /* 0x000fe20000011604 */
[----:B--2---:R-:W-:Y:S01]  /*2600*/  IMAD.HI.U32 R3, R11, R3, RZ ;  /* 0x000000030b037227 */ /* 0x004fe200078e00ff */
[----:B------:R-:W-:-:S04]  /*2610*/  ISETP.NE.AND P0, PT, R2, 0x1, PT ;  /* 0x000000010200780c */ /* 0x000fc80003f05270 */
[----:B---3--:R-:W-:-:S04]  /*2620*/  SHF.R.U32.HI R6, RZ, R6, R3 ;  /* 0x00000006ff067219 */ /* 0x008fc80000011603 */
[----:B------:R-:W-:Y:S02]  /*2630*/  SEL R3, R11, R6, !P0 ;  /* 0x000000060b037207 */ /* 0x000fe40004000000 */
[----:B----4-:R-:W-:-:S04]  /*2640*/  ISETP.NE.AND P1, PT, R16, 0x1, PT ;  /* 0x000000011000780c */ /* 0x010fc80003f25270 */
[----:B------:R-:W-:-:S05]  /*2650*/  SEL R4, R13, R4, !P1 ;  /* 0x000000040d047207 */ /* 0x000fca0004800000 */
[----:B------:R-:W-:Y:S02]  /*2660*/  IMAD.IADD R5, R3, 0x1, -R4 ;  /* 0x0000000103057824 */ /* 0x000fe400078e0a04 */
[----:B------:R-:W-:Y:S02]  /*2670*/  IMAD.IADD R3, R4, 0x1, -R3 ;  /* 0x0000000104037824 */ /* 0x000fe400078e0a03 */
[----:B------:R-:W-:Y:S02]  /*2680*/  IMAD R13, R5, R16, R13 ;  /* 0x00000010050d7224 */ /* 0x000fe400078e020d */
[----:B------:R-:W-:-:S07]  /*2690*/  IMAD R11, R3, R2, R11 ;  /* 0x00000002030b7224 */ /* 0x000fce00078e020b */
.L_x_38:
[----:B------:R-:W-:Y:S01]  /*26a0*/  VIADD R14, R14, 0x1 ;  /* 0x000000010e0e7836 */ /* 0x000fe20000000000 */
[----:B------:R-:W-:Y:S01]  /*26b0*/  PLOP3.LUT P1, PT, PT, PT, PT, 0x80, 0x8 ;  /* 0x000000000008781c */ /* 0x000fe20003f2f070 */
[----:B------:R-:W-:Y:S02]  /*26c0*/  IMAD.IADD R21, R13, 0x1, R68 ;  /* 0x000000010d157824 */ /* 0x000fe400078e0244 */
[----:B------:R-:W-:Y:S01]  /*26d0*/  IMAD.IADD R20, R11, 0x1, R66 ;  /* 0x000000010b147824 */ /* 0x000fe200078e0242 */
[----:B------:R-:W-:-:S04]  /*26e0*/  ISETP.NE.AND P0, PT, R14, 0x2, PT ;  /* 0x000000020e00780c */ /* 0x000fc80003f05270 */
[----:B------:R-:W-:Y:S02]  /*26f0*/  SEL R3, RZ, 0x1, P0 ;  /* 0x00000001ff037807 */ /* 0x000fe40000000000 */
[----:B------:R-:W-:Y:S02]  /*2700*/  SEL R14, R14, RZ, P0 ;  /* 0x000000ff0e0e7207 */ /* 0x000fe40000000000 */
[----:B------:R-:W-:Y:S01]  /*2710*/  LOP3.LUT R12, R12, R3, RZ, 0x3c, !PT ;  /* 0x000000030c0c7212 */ /* 0x000fe200078e3cff */
[----:B------:R-:W-:Y:S06]  /*2720*/  @P2 BRA `(.L_x_39) ;  /* 0xffffffec00782947 */ /* 0x000fec000383ffff */
[----:B------:R-:W-:Y:S01]  /*2730*/  UIADD3 UR23, UPT, UPT, UR23, 0x18, URZ ;  /* 0x0000001817177890 */ /* 0x000fe2000fffe0ff */
[----:B------:R-:W-:-:S03]  /*2740*/  SHF.L.U32 R3, R15, 0x1f, RZ ;  /* 0x0000001f0f037819 */ /* 0x000fc600000006ff */
[----:B------:R-:W-:-:S09]  /*2750*/  ULEA UR4, UR29, UR23, 0x3 ;  /* 0x000000171d047291 */ /* 0x000fd2000f8e18ff */
[----:B------:R-:W1:Y:S02]  /*2760*/  SYNCS.PHASECHK.TRANS64.TRYWAIT P0, [UR4], R3 ;  /* 0x00000003ff0075a7 */ /* 0x000e640008001104 */
[----:B-1----:R-:W-:Y:S05]  /*2770*/  @!P0 BRA `(.L_x_40) ;  /* 0x0000005000ac8947 */ /* 0x002fea0003800000 */
.L_x_123:
[----:B------:R-:W-:-:S04]  /*2780*/  UIADD3 UR4, UPT, UPT, UR29, 0x1, URZ ;  /* 0x000000011d047890 */ /* 0x000fc8000fffe0ff */
[----:B------:R-:W-:-:S04]  /*2790*/  UISETP.NE.AND UP0, UPT, UR4, 0x3, UPT ;  /* 0x000000030400788c */ /* 0x000fc8000bf05270 */
[----:B------:R-:W-:Y:S02]  /*27a0*/  USEL UR6, URZ, 0x1, UP0 ;  /* 0x00000001ff067887 */ /* 0x000fe40008000000 */
[----:B------:R-:W-:-:S04]  /*27b0*/  USEL UR4, UR4, URZ, UP0 ;  /* 0x000000ff04047287 */ /* 0x000fc80008000000 */
[----:B------:R-:W-:Y:S01]  /*27c0*/  ULEA UR5, UR4, UR23, 0x3 ;  /* 0x0000001704057291 */ /* 0x000fe2000f8e18ff */
[----:B------:R-:W-:-:S04]  /*27d0*/  LOP3.LUT R15, R15, UR6, RZ, 0x3c, !PT ;  /* 0x000000060f0f7c12 */ /* 0x000fc8000f8e3cff */
[----:B-1----:R-:W-:-:S04]  /*27e0*/  SHF.L.U32 R3, R15, 0x1f, RZ ;  /* 0x0000001f0f037819 */ /* 0x002fc800000006ff */
[----:B------:R-:W1:Y:S02]  /*27f0*/  SYNCS.PHASECHK.TRANS64.TRYWAIT P0, [UR5], R3 ;  /* 0x00000003ff0075a7 */ /* 0x000e640008001105 */
[----:B-1----:R-:W-:Y:S05]  /*2800*/  @!P0 BRA `(.L_x_41) ;  /* 0x0000005000a08947 */ /* 0x002fea0003800000 */
.L_x_125:
[----:B------:R-:W-:-:S04]  /*2810*/  UIADD3 UR4, UPT, UPT, UR4, 0x1, URZ ;  /* 0x0000000104047890 */ /* 0x000fc8000fffe0ff */
[----:B------:R-:W-:-:S04]  /*2820*/  UISETP.NE.AND UP0, UPT, UR4, 0x3, UPT ;  /* 0x000000030400788c */ /* 0x000fc8000bf05270 */
[----:B------:R-:W-:Y:S02]  /*2830*/  USEL UR5, URZ, 0x1, UP0 ;  /* 0x00000001ff057887 */ /* 0x000fe40008000000 */
[----:B------:R-:W-:-:S04]  /*2840*/  USEL UR4, UR4, URZ, UP0 ;  /* 0x000000ff04047287 */ /* 0x000fc80008000000 */
[----:B------:R-:W-:Y:S01]  /*2850*/  ULEA UR4, UR4, UR23, 0x3 ;  /* 0x0000001704047291 */ /* 0x000fe2000f8e18ff */
[----:B-1----:R-:W-:-:S04]  /*2860*/  LOP3.LUT R3, R15, UR5, RZ, 0x3c, !PT ;  /* 0x000000050f037c12 */ /* 0x002fc8000f8e3cff */
[----:B------:R-:W-:Y:S01]  /*2870*/  SHF.L.U32 R3, R3, 0x1f, RZ ;  /* 0x0000001f03037819 */ /* 0x000fe200000006ff */
[----:B----4-:R-:W-:-:S07]  /*2880*/  IMAD.U32 R0, RZ, RZ, UR4 ;  /* 0x00000004ff007e24 */ /* 0x010fce000f8e00ff */
.L_x_42:
[----:B-1----:R1:W2:Y:S02]  /*2890*/  SYNCS.PHASECHK.TRANS64.TRYWAIT P0, [R0+URZ], R3 ;  /* 0x00000003000075a7 */ /* 0x0022a400080011ff */
[----:B--2---:R-:W-:Y:S05]  /*28a0*/  @!P0 NANOSLEEP.SYNCS 0x989680 ;  /* 0x009896800000895d */ /* 0x004fea0003900000 */
[----:B------:R-:W2:Y:S02]  /*28b0*/  @!P0 SYNCS.PHASECHK.TRANS64 P0, [R0+URZ], R3 ;  /* 0x00000003000085a7 */ /* 0x000ea400080010ff */
[----:B--2---:R-:W-:Y:S05]  /*28c0*/  @P0 EXIT ;  /* 0x000000000000094d */ /* 0x004fea0003800000 */
[----:B------:R-:W-:Y:S05]  /*28d0*/  BRA `(.L_x_42) ;  /* 0xfffffffc00ec7947 */ /* 0x000fea000383ffff */
.L_x_17:
[----:B------:R-:W-:-:S04]  /*28e0*/  UISETP.NE.AND UP1, UPT, UR53, URZ, UPT ;  /* 0x000000ff3500728c */ /* 0x000fc8000bf25270 */
[----:B------:R-:W-:-:S09]  /*28f0*/  UISETP.NE.OR UP1, UPT, UR10, 0x1, UP1 ;  /* 0x000000010a00788c */ /* 0x000fd20008f25670 */
[----:B------:R-:W-:Y:S05]  /*2900*/  BRA.U UP1, `(.L_x_43) ;  /* 0x0000000501487547 */ /* 0x000fea000b800000 */
[----:B------:R-:W-:Y:S01]  /*2910*/  ISETP.NE.AND P2, PT, R2, RZ, PT ;  /* 0x000000ff0200720c */ /* 0x000fe20003f45270 */
[----:B------:R-:W-:Y:S01]  /*2920*/  IMAD.MOV.U32 R12, RZ, RZ, 0x1 ;  /* 0x00000001ff0c7424 */ /* 0x000fe200078e00ff */
[----:B------:R-:W-:Y:S02]  /*2930*/  CS2R R10, SRZ ;  /* 0x00000000000a7805 */ /* 0x000fe4000001ff00 */
[----:B------:R-:W-:Y:S01]  /*2940*/  CS2R R8, SRZ ;  /* 0x0000000000087805 */ /* 0x000fe2000001ff00 */
[----:B------:R-:W-:Y:S01]  /*2950*/  UMOV UR6, 0x400 ;  /* 0x0000040000067882 */ /* 0x000fe20000000000 */
[----:B------:R-:W-:Y:S01]  /*2960*/  UMOV UR5, URZ ;  /* 0x000000ff00057c82 */ /* 0x000fe20008000000 */
[----:B------:R-:W-:-:S12]  /*2970*/  ULEA UR6, UR53, UR6, 0x18 ;  /* 0x0000000635067291 */ /* 0x000fd8000f8ec0ff */
.L_x_47:
[----:B------:R-:W-:Y:S02]  /*2980*/  LEA R0, R8, UR6, 0x3 ;  /* 0x0000000608007c11 */ /* 0x000fe4000f8e18ff */
[----:B------:R-:W-:-:S03]  /*2990*/  SHF.L.U32 R5, R9, 0x1f, RZ ;  /* 0x0000001f09057819 */ /* 0x000fc600000006ff */
[----:B------:R-:W-:Y:S01]  /*29a0*/  VIADD R4, R0, 0xe0 ;  /* 0x000000e000047836 */ /* 0x000fe20000000000 */
[----:B------:R-:W1:Y:S02]  /*29b0*/  SYNCS.PHASECHK.TRANS64.TRYWAIT P0, [R0+URZ+0xd0], R5 ;  /* 0x0000d005000075a7 */ /* 0x000e6400080011ff */
[----:B-1----:R-:W-:Y:S05]  /*29c0*/  @!P0 BRA `(.L_x_44) ;  /* 0x0000005000488947 */ /* 0x002fea0003800000 */
.L_x_126:
[----:B------:R-:W-:Y:S01]  /*29d0*/  ULEA UR4, UR5, UR6, 0x3 ;  /* 0x0000000605047291 */ /* 0x000fe2000f8e18ff */
[----:B------:R-:W-:Y:S02]  /*29e0*/  PRMT R4, RZ, 0x654, R4 ;  /* 0x00000654ff047816 */ /* 0x000fe40000000004 */
[----:B-1----:R-:W-:Y:S01]  /*29f0*/  SHF.L.U32 R5, R12, 0x1f, RZ ;  /* 0x0000001f0c057819 */ /* 0x002fe200000006ff */
[----:B------:R-:W-:Y:S01]  /*2a00*/  UIADD3 UR7, UPT, UPT, UR4, 0x70, URZ ;  /* 0x0000007004077890 */ /* 0x000fe2000fffe0ff */
[----:B------:R1:W-:Y:S05]  /*2a10*/  SYNCS.ARRIVE.TRANS64.RED.A1T0 RZ, [R4+URZ], RZ ;  /* 0x000000ff04ff79a7 */ /* 0x0003ea00081004ff */
[----:B------:R-:W-:Y:S01]  /*2a20*/  IMAD.U32 R7, RZ, RZ, UR7 ;  /* 0x00000007ff077e24 */ /* 0x000fe2000f8e00ff */
[----:B------:R-:W2:Y:S04]  /*2a30*/  SYNCS.PHASECHK.TRANS64.TRYWAIT P0, [UR4+0x80], R5 ;  /* 0x00008005ff0075a7 */ /* 0x000ea80008001104 */
[----:B------:R-:W-:Y:S01]  /*2a40*/  PRMT R6, R2, 0x654, R7 ;  /* 0x0000065402067816 */ /* 0x000fe20000000007 */
[----:B-1----:R-:W-:Y:S01]  /*2a50*/  @!P2 IMAD.MOV.U32 R4, RZ, RZ, 0x10 ;  /* 0x00000010ff04a424 */ /* 0x002fe200078e00ff */
[----:B--2---:R-:W-:Y:S06]  /*2a60*/  @!P0 BRA `(.L_x_45) ;  /* 0x0000005000348947 */ /* 0x004fec0003800000 */
.L_x_128:
[----:B------:R-:W-:Y:S01]  /*2a70*/  ULEA UR8, UR5, UR6, 0x4 ;  /* 0x0000000605087291 */ /* 0x000fe2000f8e20ff */
[----:B------:R-:W-:Y:S01]  /*2a80*/  SEL R3, R6, R3, !P2 ;  /* 0x0000000306037207 */ /* 0x000fe20005000000 */
[----:B------:R-:W-:Y:S01]  /*2a90*/  UIADD3 UR9, UPT, UPT, UR4, 0x70, URZ ;  /* 0x0000007004097890 */ /* 0x000fe2000fffe0ff */
[----:B-1----:R-:W-:Y:S01]  /*2aa0*/  LEA R0, R11, UR6, 0x3 ;  /* 0x000000060b007c11 */ /* 0x002fe2000f8e18ff */
[----:B------:R-:W-:Y:S01]  /*2ab0*/  UIADD3 UR8, UPT, UPT, UR8, 0x100, URZ ;  /* 0x0000010008087890 */ /* 0x000fe2000fffe0ff */
[----:B------:R-:W-:Y:S01]  /*2ac0*/  SHF.L.U32 R5, R10, 0x1f, RZ ;  /* 0x0000001f0a057819 */ /* 0x000fe200000006ff */
[----:B------:R1:W-:Y:S01]  /*2ad0*/  @!P2 SYNCS.ARRIVE.TRANS64.RED RZ, [R3+URZ], R4 ;  /* 0x0000000403ffa9a7 */ /* 0x0003e200080004ff */
[----:B------:R-:W-:Y:S01]  /*2ae0*/  UIADD3 UR4, UPT, UPT, UR5, 0x1, URZ ;  /* 0x0000000105047890 */ /* 0x000fe2000fffe0ff */
[----:B------:R-:W-:-:S03]  /*2af0*/  VIADD R8, R8, 0x1 ;  /* 0x0000000108087836 */ /* 0x000fc60000000000 */
[----:B------:R-:W-:Y:S02]  /*2b00*/  UISETP.NE.AND UP0, UPT, UR4, 0x2, UPT ;  /* 0x000000020400788c */ /* 0x000fe4000bf05270 */
[----:B------:R-:W-:Y:S06]  /*2b10*/  UGETNEXTWORKID.BROADCAST [UR8], [UR9] ;  /* 0x00000000080073ca */ /* 0x000fec0008000100 */
[----:B------:R-:W-:Y:S01]  /*2b20*/  USEL UR7, URZ, 0x1, UP0 ;  /* 0x00000001ff077887 */ /* 0x000fe20008000000 */
[----:B------:R-:W-:Y:S01]  /*2b30*/  ISETP.NE.AND P0, PT, R8, 0x2, PT ;  /* 0x000000020800780c */ /* 0x000fe20003f05270 */
[----:B------:R-:W-:Y:S01]  /*2b40*/  USEL UR5, UR4, URZ, UP0 ;  /* 0x000000ff04057287 */ /* 0x000fe20008000000 */
[----:B------:R-:W2:Y:S03]  /*2b50*/  SYNCS.PHASECHK.TRANS64.TRYWAIT P1, [R0+URZ+0x70], R5 ;  /* 0x00007005000075a7 */ /* 0x000ea600080211ff */
[----:B------:R-:W-:Y:S01]  /*2b60*/  LOP3.LUT R12, R12, UR7, RZ, 0x3c, !PT ;  /* 0x000000070c0c7c12 */ /* 0x000fe2000f8e3cff */
[----:B-12---:R-:W-:Y:S07]  /*2b70*/  @!P1 BRA `(.L_x_46) ;  /* 0x0000005000089947 */ /* 0x006fee0003800000 */
.L_x_129:
[C---:B------:R-:W-:Y:S01]  /*2b80*/  LEA R4, R11.reuse, UR6, 0x4 ;  /* 0x000000060b047c11 */ /* 0x040fe2000f8e20ff */
[----:B-1----:R-:W-:Y:S01]  /*2b90*/  VIADD R0, R0, 0x80 ;  /* 0x0000008000007836 */ /* 0x002fe20000000000 */
[----:B------:R-:W-:Y:S01]  /*2ba0*/  SEL R8, R8, RZ, P0 ;  /* 0x000000ff08087207 */ /* 0x000fe20000000000 */
[----:B------:R-:W-:-:S03]  /*2bb0*/  VIADD R11, R11, 0x1 ;  /* 0x000000010b0b7836 */ /* 0x000fc60000000000 */
[----:B------:R-:W1:Y:S01]  /*2bc0*/  LDS.128 R4, [R4+0x100] ;  /* 0x0001000004047984 */ /* 0x000e620000000c00 */
[----:B------:R-:W-:Y:S02]  /*2bd0*/  PRMT R0, RZ, 0x654, R0 ;  /* 0x00000654ff007816 */ /* 0x000fe40000000000 */
[C---:B------:R-:W-:Y:S01]  /*2be0*/  ISETP.NE.AND P1, PT, R11.reuse, 0x2, PT ;  /* 0x000000020b00780c */ /* 0x040fe20003f25270 */
[----:B------:R-:W-:Y:S01]  /*2bf0*/  @!PT LDS RZ, [RZ] ;  /* 0x00000000fffff984 */ /* 0x000fe20000000800 */
[----:B------:R-:W-:Y:S01]  /*2c00*/  @!PT LDS RZ, [RZ] ;  /* 0x00000000fffff984 */ /* 0x000fe20000000800 */
[----:B------:R-:W-:Y:S01]  /*2c10*/  @!PT LDS RZ, [RZ] ;  /* 0x00000000fffff984 */ /* 0x000fe20000000800 */
[----:B------:R-:W-:Y:S01]  /*2c20*/  @!PT LDS RZ, [RZ] ;  /* 0x00000000fffff984 */ /* 0x000fe20000000800 */
[----:B------:R2:W-:Y:S06]  /*2c30*/  MEMBAR.ALL.CTA ;  /* 0x0000000000007992 */ /* 0x0005ec0000008000 */
[----:B--2---:R-:W2:Y:S01]  /*2c40*/  FENCE.VIEW.ASYNC.S ;  /* 0x00000000000073c6 */ /* 0x004ea20000000000 */
[----:B------:R-:W-:Y:S01]  /*2c50*/  SEL R11, R11, RZ, P1 ;  /* 0x000000ff0b0b7207 */ /* 0x000fe20000800000 */
[----:B--2---:R2:W-:Y:S01]  /*2c60*/  SYNCS.ARRIVE.TRANS64.RED.A1T0 RZ, [R0+URZ], RZ ;  /* 0x000000ff00ff79a7 */ /* 0x0045e200081004ff */
[----:B-1----:R-:W-:-:S02]  /*2c70*/  LOP3.LUT P3, RZ, R6, 0x1, RZ, 0xc0, !PT ;  /* 0x0000000106ff7812 */ /* 0x002fc4000786c0ff */
[----:B------:R-:W-:-:S04]  /*2c80*/  SEL R5, RZ, 0x1, P1 ;  /* 0x00000001ff057807 */ /* 0x000fc80000800000 */
[----:B------:R-:W-:Y:S02]  /*2c90*/  LOP3.LUT R10, R10, R5, RZ, 0x3c, !PT ;  /* 0x000000050a0a7212 */ /* 0x000fe400078e3cff */
[----:B--2---:R-:W-:-:S04]  /*2ca0*/  SEL R0, RZ, 0x1, P0 ;  /* 0x00000001ff007807 */ /* 0x004fc80000000000 */
[----:B------:R-:W-:Y:S01]  /*2cb0*/  LOP3.LUT R9, R9, R0, RZ, 0x3c, !PT ;  /* 0x0000000009097212 */ /* 0x000fe200078e3cff */
[----:B------:R-:W-:Y:S06]  /*2cc0*/  @P3 BRA `(.L_x_47) ;  /* 0xfffffffc002c3947 */ /* 0x000fec000383ffff */
[----:B------:R-:W-:Y:S01]  /*2cd0*/  ULEA UR4, UR5, UR6, 0x3 ;  /* 0x0000000605047291 */ /* 0x000fe2000f8e18ff */
[----:B------:R-:W-:-:S08]  /*2ce0*/  SHF.L.U32 R3, R12, 0x1f, RZ ;  /* 0x0000001f0c037819 */ /* 0x000fd000000006ff */
[----:B------:R-:W1:Y:S02]  /*2cf0*/  SYNCS.PHASECHK.TRANS64 P0, [UR4+0x80], R3 ;  /* 0x00008003ff0075a7 */ /* 0x000e640008001004 */
[----:B-1----:R-:W-:Y:S05]  /*2d00*/  @P0 BRA `(.L_x_48) ;  /* 0x0000000000080947 */ /* 0x002fea0003800000 */
[----:B------:R-:W1:Y:S02]  /*2d10*/  SYNCS.PHASECHK.TRANS64.TRYWAIT P0, [UR4+0x80], R3 ;  /* 0x00008003ff0075a7 */ /* 0x000e640008001104 */
[----:B-1----:R-:W-:Y:S05]  /*2d20*/  @!P0 BRA `(.L_x_49) ;  /* 0x0000004c00b08947 */ /* 0x002fea0003800000 */
.L_x_48:
[----:B------:R-:W-:-:S04]  /*2d30*/  UIADD3 UR7, UPT, UPT, UR5, 0x1, URZ ;  /* 0x0000000105077890 */ /* 0x000fc8000fffe0ff */
[----:B------:R-:W-:-:S04]  /*2d40*/  UISETP.NE.AND UP0, UPT, UR7, 0x2, UPT ;  /* 0x000000020700788c */ /* 0x000fc8000bf05270 */
[----:B------:R-:W-:Y:S02]  /*2d50*/  USEL UR8, URZ, 0x1, UP0 ;  /* 0x00000001ff087887 */ /* 0x000fe40008000000 */
[----:B------:R-:W-:-:S04]  /*2d60*/  USEL UR7, UR7, URZ, UP0 ;  /* 0x000000ff07077287 */ /* 0x000fc80008000000 */
[----:B------:R-:W-:Y:S01]  /*2d70*/  ULEA UR7, UR7, UR6, 0x3 ;  /* 0x0000000607077291 */ /* 0x000fe2000f8e18ff */
[----:B-1----:R-:W-:-:S04]  /*2d80*/  LOP3.LUT R3, R12, UR8, RZ, 0x3c, !PT ;  /* 0x000000080c037c12 */ /* 0x002fc8000f8e3cff */
[----:B------:R-:W-:-:S04]  /*2d90*/  SHF.L.U32 R0, R3, 0x1f, RZ ;  /* 0x0000001f03007819 */ /* 0x000fc800000006ff */
[----:B------:R-:W1:Y:S02]  /*2da0*/  SYNCS.PHASECHK.TRANS64 P0, [UR7+0x80], R0 ;  /* 0x00008000ff0075a7 */ /* 0x000e640008001007 */
[----:B-1----:R-:W-:Y:S05]  /*2db0*/  @P0 EXIT ;  /* 0x000000000000094d */ /* 0x002fea0003800000 */
[----:B------:R-:W-:Y:S02]  /*2dc0*/  SHF.L.U32 R3, R3, 0x1f, RZ ;  /* 0x0000001f03037819 */ /* 0x000fe400000006ff */
[----:B------:R-:W-:-:S07]  /*2dd0*/  MOV R0, UR7 ;  /* 0x0000000700007c02 */ /* 0x000fce0008000f00 */
.L_x_50:
[----:B-1----:R1:W2:Y:S02]  /*2de0*/  SYNCS.PHASECHK.TRANS64.TRYWAIT P0, [R0+URZ+0x80], R3 ;  /* 0x00008003000075a7 */ /* 0x0022a400080011ff */
[----:B--2---:R-:W-:Y:S05]  /*2df0*/  @!P0 NANOSLEEP.SYNCS 0x989680 ;  /* 0x009896800000895d */ /* 0x004fea0003900000 */
[----:B------:R-:W2:Y:S02]  /*2e00*/  @!P0 SYNCS.PHASECHK.TRANS64 P0, [R0+URZ+0x80], R3 ;  /* 0x00008003000085a7 */ /* 0x000ea400080010ff */
[----:B--2---:R-:W-:Y:S05]  /*2e10*/  @P0 EXIT ;  /* 0x000000000000094d */ /* 0x004fea0003800000 */
[----:B------:R-:W-:Y:S05]  /*2e20*/  BRA `(.L_x_50) ;  /* 0xfffffffc00ec7947 */ /* 0x000fea000383ffff */
.L_x_43:
[----:B------:R-:W-:-:S09]  /*2e30*/  UISETP.NE.AND UP1, UPT, UR10, URZ, UPT ;  /* 0x000000ff0a00728c */ /* 0x000fd2000bf25270 */
[----:B------:R-:W-:Y:S05]  /*2e40*/  BRA.U UP1, `(.L_x_51) ;  /* 0x0000001101f47547 */ /* 0x000fea000b800000 */
[----:B------:R-:W-:Y:S01]  /*2e50*/  UMOV UR4, 0x40 ;  /* 0x0000004000047882 */ /* 0x000fe20000000000 */
[----:B------:R-:W-:Y:S01]  /*2e60*/  NOP ;  /* 0x0000000000007918 */ /* 0x000fe20000000000 */
[----:B------:R-:W-:Y:S01]  /*2e70*/  ULEA UR5, UR53, UR4, 0x18 ;  /* 0x0000000435057291 */ /* 0x000fe2000f8ec0ff */
[----:B------:R-:W-:Y:S02]  /*2e80*/  UMOV UR6, 0x400 ;  /* 0x0000040000067882 */ /* 0x000fe40000000000 */
[----:B------:R-:W-:-:S06]  /*2e90*/  ULEA UR6, UR53, UR6, 0x18 ;  /* 0x0000000635067291 */ /* 0x000fcc000f8ec0ff */
[----:B------:R-:W1:Y:S02]  /*2ea0*/  LDS.U8 R0, [UR5+0x1c] ;  /* 0x00001c05ff007984 */ /* 0x000e640008000000 */
[----:B-1----:R-:W-:-:S13]  /*2eb0*/  ISETP.NE.AND P0, PT, R0, RZ, PT ;  /* 0x000000ff0000720c */ /* 0x002fda0003f05270 */
[----:B------:R-:W-:Y:S05]  /*2ec0*/  @P0 BRA `(.L_x_52) ;  /* 0x0000000000580947 */ /* 0x000fea0003800000 */
[----:B------:R-:W-:-:S13]  /*2ed0*/  ELECT P0, URZ, PT ;  /* 0x0000000000ff782f */ /* 0x000fda0003800000 */
[----:B------:R-:W-:Y:S05]  /*2ee0*/  @!P0 BRA `(.L_x_53) ;  /* 0x0000000000608947 */ /* 0x000fea0003800000 */
[----:B------:R-:W-:Y:S01]  /*2ef0*/  UMOV UR4, 0x10 ;  /* 0x0000001000047882 */ /* 0x000fe20000000000 */
[----:B------:R-:W-:Y:S01]  /*2f00*/  HFMA2 R0, -RZ, RZ, 0, 5.9604644775390625e-08 ;  /* 0x00000001ff007431 */ /* 0x000fe200000001ff */
[----:B------:R-:W-:-:S03]  /*2f10*/  MOV R2, 0xffff ;  /* 0x0000ffff00027802 */ /* 0x000fc60000000f00 */
[----:B------:R-:W-:Y:S04]  /*2f20*/  DEPBAR.LE SB1, 0x36 ;  /* 0x00009d800000791a */ /* 0x000fe80000000000 */
[----:B------:R-:W1:Y:S02]  /*2f30*/  UTCATOMSWS.FIND_AND_SET.ALIGN UP0, UR4, UR4 ;  /* 0x00000004000475e3 */ /* 0x000e640008000800 */
[----:B-1----:R-:W-:Y:S01]  /*2f40*/  MOV R3, UR4 ;  /* 0x0000000400037c02 */ /* 0x002fe20008000f00 */
[----:B------:R-:W-:Y:S06]  /*2f50*/  BRA.U UP0, `(.L_x_54) ;  /* 0x0000000100187547 */ /* 0x000fec000b800000 */
.L_x_55:
[----:B------:R-:W-:Y:S05]  /*2f60*/  NANOSLEEP 0x64 ;  /* 0x000000640000795d */ /* 0x000fea0003800000 */
[----:B------:R-:W-:-:S05]  /*2f70*/  UMOV UR4, 0x10 ;  /* 0x0000001000047882 */ /* 0x000fca0000000000 */
[----:B------:R-:W-:Y:S04]  /*2f80*/  DEPBAR.LE SB1, 0x36 ;  /* 0x00009d800000791a */ /* 0x000fe80000000000 */
[----:B------:R-:W1:Y:S02]  /*2f90*/  UTCATOMSWS.FIND_AND_SET.ALIGN UP0, UR4, UR4 ;  /* 0x00000004000475e3 */ /* 0x000e640008000800 */
[----:B-1----:R-:W-:Y:S01]  /*2fa0*/  MOV R3, UR4 ;  /* 0x0000000400037c02 */ /* 0x002fe20008000f00 */
[----:B------:R-:W-:Y:S05]  /*2fb0*/  BRA.U !UP0, `(.L_x_55) ;  /* 0xfffffffd08e87547 */ /* 0x000fea000b83ffff */
.L_x_54:
[-C--:B------:R-:W-:Y:S02]  /*2fc0*/  SHF.L.U32 R2, R2, R3.reuse, RZ ;  /* 0x0000000302027219 */ /* 0x080fe400000006ff */
[----:B------:R-:W-:Y:S01]  /*2fd0*/  SHF.L.U32 R0, R0, R3, RZ ;  /* 0x0000000300007219 */ /* 0x000fe200000006ff */
[----:B------:R-:W-:Y:S02]  /*2fe0*/  IMAD.SHL.U32 R3, R3, 0x20, RZ ;  /* 0x0000002003037824 */ /* 0x000fe400078e00ff */
[----:B------:R1:W-:Y:S04]  /*2ff0*/  ATOMS.OR RZ, [UR5+0x14], R2 ;  /* 0x00001402ffff798c */ /* 0x0003e8000b000005 */
[----:B------:R1:W-:Y:S04]  /*3000*/  ATOMS.OR RZ, [UR5+0x18], R0 ;  /* 0x00001800ffff798c */ /* 0x0003e8000b000005 */
[----:B------:R1:W-:Y:S01]  /*3010*/  STS [UR6+0x120], R3 ;  /* 0x00012003ff007988 */ /* 0x0003e20008000806 */
[----:B------:R-:W-:Y:S05]  /*3020*/  BRA `(.L_x_53) ;  /* 0x0000000000107947 */ /* 0x000fea0003800000 */
.L_x_52:
[----:B------:R-:W-:Y:S02]  /*3030*/  MOV R0, 0xffffffff ;  /* 0xffffffff00007802 */ /* 0x000fe40000000f00 */
[----:B------:R-:W-:-:S03]  /*3040*/  MOV R2, 0x3070 ;  /* 0x0000307000027802 */ /* 0x000fc60000000f00 */
[----:B------:R1:W-:Y:S04]  /*3050*/  STS [UR6+0x120], R0 ;  /* 0x00012000ff007988 */ /* 0x0003e80008000806 */
[----:B-1-3-5:R-:W-:Y:S05]  /*3060*/  CALL.REL.NOINC `($__internal_1_$__cuda_sm10x_tcgen05_guardrail_trap_phase_invalid_during_alloc) ;  /* 0x0000005000847944 */ /* 0x02afea0003c00000 */
.L_x_53:
[----:B------:R-:W-:Y:S05]  /*3070*/  WARPSYNC.ALL ;  /* 0x0000000000007948 */ /* 0x000fea0003800000 */
[----:B------:R-:W2:Y:S01]  /*3080*/  S2UR UR4, SR_CgaCtaId ;  /* 0x00000000000479c3 */ /* 0x000ea20000008800 */
[----:B------:R-:W-:Y:S01]  /*3090*/  UMOV UR71, 0x400 ;  /* 0x0000040000477882 */ /* 0x000fe20000000000 */
[----:B------:R-:W-:-:S06]  /*30a0*/  NOP ;  /* 0x0000000000007918 */ /* 0x000fcc0000000000 */
[----:B------:R-:W-:Y:S06]  /*30b0*/  BAR.ARV 0x6, 0xa0 ;  /* 0x0182800000007b1d */ /* 0x000fec0000002000 */
[----:B------:R-:W4:Y:S01]  /*30c0*/  LDCU UR5, c[0x0][0x38c] ;  /* 0x00007180ff0577ac */ /* 0x000f220008000800 */
[----:B------:R-:W-:Y:S01]  /*30d0*/  IMAD.MOV.U32 R11, RZ, RZ, 0x1 ;  /* 0x00000001ff0b7424 */ /* 0x000fe200078e00ff */
[----:B------:R-:W-:Y:S01]  /*30e0*/  CS2R R8, SRZ ;  /* 0x0000000000087805 */ /* 0x000fe2000001ff00 */
[----:B------:R-:W-:Y:S01]  /*30f0*/  IMAD.MOV.U32 R10, RZ, RZ, RZ ;  /* 0x000000ffff0a7224 */ /* 0x000fe200078e00ff */
[----:B------:R-:W3:Y:S01]  /*3100*/  LDCU UR7, c[0x0][0x38c] ;  /* 0x00007180ff0777ac */ /* 0x000ee20008000800 */
[----:B------:R-:W-:Y:S01]  /*3110*/  UMOV UR74, URZ ;  /* 0x000000ff004a7c82 */ /* 0x000fe20008000000 */
[----:B------:R-:W-:Y:S01]  /*3120*/  UMOV UR9, URZ ;  /* 0x000000ff00097c82 */ /* 0x000fe20008000000 */
[----:B--2---:R-:W-:Y:S01]  /*3130*/  ULEA UR71, UR4, UR71, 0x18 ;  /* 0x0000004704477291 */ /* 0x004fe2000f8ec0ff */
[----:B------:R-:W-:Y:S01]  /*3140*/  UMOV UR76, 0x0 ;  /* 0x00000000004c7882 */ /* 0x000fe20000000000 */
[----:B------:R-:W-:-:S02]  /*3150*/  UMOV UR77, 0x4100910 ;  /* 0x04100910004d7882 */ /* 0x000fc40000000000 */
[----:B------:R-:W-:Y:S02]  /*3160*/  UIADD3 UR6, UPT, UPT, UR71, 0x1e800, URZ ;  /* 0x0001e80047067890 */ /* 0x000fe4000fffe0ff */
[----:B----4-:R-:W-:-:S03]  /*3170*/  UIADD3 UR5, UPT, UPT, UR5, 0x7f, URZ ;  /* 0x0000007f05057890 */ /* 0x010fc6000fffe0ff */
[----:B-1----:R-:W1:Y:S01]  /*3180*/  LDS R0, [UR71+0x120] ;  /* 0x00012047ff007984 */ /* 0x002e620008000800 */
[----:B------:R-:W-:Y:S02]  /*3190*/  USHF.R.S32.HI UR4, URZ, 0x1f, UR5 ;  /* 0x0000001fff047899 */ /* 0x000fe40008011405 */
[----:B---3--:R-:W-:Y:S02]  /*31a0*/  UISETP.GE.AND UP3, UPT, UR7, 0x1, UPT ;  /* 0x000000010700788c */ /* 0x008fe4000bf66270 */
[----:B------:R-:W-:Y:S02]  /*31b0*/  ULEA.HI UR4, UR4, UR5, URZ, 0x7 ;  /* 0x0000000504047291 */ /* 0x000fe4000f8f38ff */
[----:B------:R-:W-:Y:S02]  /*31c0*/  UIADD3 UR5, UPT, UPT, UR71, 0x6800, URZ ;  /* 0x0000680047057890 */ /* 0x000fe4000fffe0ff */
[----:B------:R-:W-:Y:S02]  /*31d0*/  USHF.R.S32.HI UR8, URZ, 0x7, UR4 ;  /* 0x00000007ff087899 */ /* 0x000fe40008011404 */
[----:B------:R-:W-:-:S02]  /*31e0*/  USHF.R.U32.HI UR4, URZ, 0x4, UR6 ;  /* 0x00000004ff047899 */ /* 0x000fc40008011606 */
[----:B------:R-:W-:Y:S02]  /*31f0*/  UISETP.LT.AND UP0, UPT, UR8, 0x1, UPT ;  /* 0x000000010800788c */ /* 0x000fe4000bf01270 */
[----:B------:R-:W-:Y:S01]  /*3200*/  IMAD.U32 R12, RZ, RZ, UR8 ;  /* 0x00000008ff0c7e24 */ /* 0x000fe2000f8e00ff */
[----:B------:R-:W-:Y:S02]  /*3210*/  ULOP3.LUT UR4, UR4, 0x3fff, URZ, 0xc0, !UPT ;  /* 0x00003fff04047892 */ /* 0x000fe4000f8ec0ff */
[----:B------:R-:W-:Y:S02]  /*3220*/  USEL UR6, UR8, 0x1, !UP0 ;  /* 0x0000000108067887 */ /* 0x000fe4000c000000 */
[----:B------:R-:W-:Y:S02]  /*3230*/  ULOP3.LUT UR73, UR4, 0x10000, URZ, 0xfc, !UPT ;  /* 0x0001000004497892 */ /* 0x000fe4000f8efcff */
[----:B------:R-:W-:Y:S02]  /*3240*/  UIADD3 UR4, UPT, UPT, -UR6, URZ, URZ ;  /* 0x000000ff06047290 */ /* 0x000fe4000fffe1ff */
[----:B------:R-:W-:-:S04]  /*3250*/  USHF.R.U32.HI UR5, URZ, 0x4, UR5 ;  /* 0x00000004ff057899 */ /* 0x000fc80008011605 */
[----:B------:R-:W-:Y:S01]  /*3260*/  ULOP3.LUT UR5, UR5, 0x3fff, URZ, 0xc0, !UPT ;  /* 0x00003fff05057892 */ /* 0x000fe2000f8ec0ff */
[----:B------:R-:W-:-:S03]  /*3270*/  MOV R13, UR4 ;  /* 0x00000004000d7c02 */ /* 0x000fc60008000f00 */
[----:B------:R-:W-:Y:S01]  /*3280*/  ULOP3.LUT UR72, UR5, 0x10000, URZ, 0xfc, !UPT ;  /* 0x0001000005487892 */ /* 0x000fe2000f8efcff */
[----:B-1----:R-:W-:-:S13]  /*3290*/  R2UR UR8, R0 ;  /* 0x00000000000872ca */ /* 0x002fda00000e0000 */
[----:B------:R-:W-:-:S07]  /*32a0*/  MOV R14, UR8 ;  /* 0x00000008000e7c02 */ /* 0x000fce0008000f00 */
.L_x_62:
[----:B------:R-:W-:Y:S02]  /*32b0*/  LEA R0, R10, UR71, 0x3 ;  /* 0x000000470a007c11 */ /* 0x000fe4000f8e18ff */
[----:B------:R-:W-:Y:S02]  /*32c0*/  SHF.L.U32 R5, R9, 0x1f, RZ ;  /* 0x0000001f09057819 */ /* 0x000fe400000006ff */
[----:B------:R-:W-:Y:S01]  /*32d0*/  PLOP3.LUT P0, PT, PT, PT, UP3, 0x80, 0x8 ;  /* 0x000000000008781c */ /* 0x000fe20003f0f038 */
[----:B------:R-:W-:Y:S01]  /*32e0*/  VIADD R3, R0, 0x80 ;  /* 0x0000008000037836 */ /* 0x000fe20000000000 */
[----:B-1----:R-:W1:Y:S02]  /*32f0*/  SYNCS.PHASECHK.TRANS64.TRYWAIT P1, [R0+URZ+0x70], R5 ;  /* 0x00007005000075a7 */ /* 0x002e6400080211ff */
[----:B-1----:R-:W-:Y:S09]  /*3300*/  @!P1 BRA `(.L_x_56) ;  /* 0x0000004800509947 */ /* 0x002ff20003800000 */
.L_x_131:
[----:B------:R-:W-:Y:S01]  /*3310*/  LEA R4, R10, UR71, 0x4 ;  /* 0x000000470a047c11 */ /* 0x000fe2000f8e20ff */
[----:B------:R-:W-:Y:S01]  /*3320*/  @UP3 ULEA UR4, UR9, UR71, 0x3 ;  /* 0x0000004709043291 */ /* 0x000fe2000f8e18ff */
[----:B------:R-:W-:Y:S01]  /*3330*/  PLOP3.LUT P2, PT, PT, PT, PT, 0x80, 0x8 ;  /* 0x000000000008781c */ /* 0x000fe20003f4f070 */
[----:B------:R-:W-:Y:S01]  /*3340*/  ULEA UR75, UR74, UR71, 0x3 ;  /* 0x000000474a4b7291 */ /* 0x000fe2000f8e18ff */
[----:B------:R-:W-:Y:S02]  /*3350*/  PRMT R3, RZ, 0x654, R3 ;  /* 0x00000654ff037816 */ /* 0x000fe40000000003 */
[----:B-1----:R-:W1:Y:S01]  /*3360*/  LDS.128 R4, [R4+0x100] ;  /* 0x0001000004047984 */ /* 0x002e620000000c00 */
[----:B------:R-:W-:Y:S02]  /*3370*/  @P0 SHF.L.U32 R2, R8, 0x1f, RZ ;  /* 0x0000001f08020819 */ /* 0x000fe400000006ff */
[----:B------:R-:W-:Y:S01]  /*3380*/  SHF.L.U32 R0, R11, 0x1f, RZ ;  /* 0x0000001f0b007819 */ /* 0x000fe200000006ff */
[----:B------:R-:W-:Y:S01]  /*3390*/  @!PT LDS RZ, [RZ] ;  /* 0x00000000fffff984 */ /* 0x000fe20000000800 */
[----:B------:R-:W-:Y:S01]  /*33a0*/  @!PT LDS RZ, [RZ] ;  /* 0x00000000fffff984 */ /* 0x000fe20000000800 */
[----:B------:R-:W-:Y:S01]  /*33b0*/  @!PT LDS RZ, [RZ] ;  /* 0x00000000fffff984 */ /* 0x000fe20000000800 */
[----:B------:R-:W-:Y:S01]  /*33c0*/  @!PT LDS RZ, [RZ] ;  /* 0x00000000fffff984 */ /* 0x000fe20000000800 */
[----:B------:R2:W-:Y:S06]  /*33d0*/  MEMBAR.ALL.CTA ;  /* 0x0000000000007992 */ /* 0x0005ec0000008000 */
[----:B--2---:R-:W2:Y:S01]  /*33e0*/  FENCE.VIEW.ASYNC.S ;  /* 0x00000000000073c6 */ /* 0x004ea20000000000 */
[----:B------:R-:W-:Y:S01]  /*33f0*/  R2UR UR6, R14 ;  /* 0x000000000e0672ca */ /* 0x000fe200000e0000 */
[----:B--2---:R2:W-:Y:S01]  /*3400*/  SYNCS.ARRIVE.TRANS64.RED.A1T0 RZ, [R3+URZ], RZ ;  /* 0x000000ff03ff79a7 */ /* 0x0045e200081004ff */
[----:B------:R2:W3:Y:S01]  /*3410*/  @P0 SYNCS.PHASECHK.TRANS64.TRYWAIT P2, [UR4], R2 ;  /* 0x00000002ff0005a7 */ /* 0x0004e20008041104 */
[----:B------:R-:W-:Y:S01]  /*3420*/  ULEA.HI UR4, UR74, UR74, URZ, 0x1 ;  /* 0x0000004a4a047291 */ /* 0x000fe2000f8f08ff */
[----:B-1----:R-:W-:-:S03]  /*3430*/  LOP3.LUT P1, RZ, R6, 0x1, RZ, 0xc0, !PT ;  /* 0x0000000106ff7812 */ /* 0x002fc6000782c0ff */
[----:B------:R-:W-:Y:S02]  /*3440*/  USHF.L.U32 UR5, UR4, 0x5, URZ ;  /* 0x0000000504057899 */ /* 0x000fe400080006ff */
[----:B------:R-:W-:Y:S02]  /*3450*/  ULOP3.LUT UR8, UR4, 0xffe, URZ, 0xc0, !UPT ;  /* 0x00000ffe04087892 */ /* 0x000fe4000f8ec0ff */
[----:B------:R-:W-:Y:S02]  /*3460*/  ULOP3.LUT UR4, UR5, 0xffffffc0, URZ, 0xc0, !UPT ;  /* 0xffffffc005047892 */ /* 0x000fe4000f8ec0ff */
[----:B------:R-:W-:Y:S02]  /*3470*/  UIADD3 UR8, UPT, UPT, -UR8, UR74, URZ ;  /* 0x0000004a08087290 */ /* 0x000fe4000fffe1ff */
[----:B------:R-:W-:Y:S01]  /*3480*/  UIADD3 UR4, UPT, UPT, UR6, UR4, URZ ;  /* 0x0000000406047290 */ /* 0x000fe2000fffe0ff */
[----:B------:R-:W1:Y:S03]  /*3490*/  SYNCS.PHASECHK.TRANS64.TRYWAIT P0, [UR75+0xb0], R0 ;  /* 0x0000b000ff0075a7 */ /* 0x000e66000800114b */
[----:B------:R-:W-:Y:S01]  /*34a0*/  ULEA UR8, UR8, UR4, 0x14 ;  /* 0x0000000408087291 */ /* 0x000fe2000f8ea0ff */
[----:B-123--:R-:W-:Y:S11]  /*34b0*/  @!P0 BRA `(.L_x_57) ;  /* 0x0000004400f88947 */ /* 0x00eff60003800000 */
.L_x_133:
[----:B------:R-:W-:Y:S01]  /*34c0*/  IADD3 R10, PT, PT, R10, 0x1, RZ ;  /* 0x000000010a0a7810 */ /* 0x000fe20007ffe0ff */
[----:B------:R-:W-:Y:S06]  /*34d0*/  BRA.U !UP3, `(.L_x_58) ;  /* 0x000000050bec7547 */ /* 0x000fec000b800000 */
[----:B------:R-:W-:Y:S01]  /*34e0*/  R2UR UR69, R13 ;  /* 0x000000000d4572ca */ /* 0x000fe200000e0000 */
[----:B------:R-:W-:Y:S01]  /*34f0*/  UPLOP3.LUT UP4, UPT, UPT, UPT, UPT, 0x40, 0x4 ;  /* 0x000000000004789c */ /* 0x000fe20003f8e870 */
[----:B------:R-:W-:Y:S01]  /*3500*/  R2UR UR68, R12 ;  /* 0x000000000c4472ca */ /* 0x000fe200000e0000 */
[----:B------:R-:W-:-:S14]  /*3510*/  UMOV UR7, UR9 ;  /* 0x0000000900077c82 */ /* 0x000fdc0008000000 */
.L_x_61:
[----:B------:R-:W-:Y:S02]  /*3520*/  UIADD3 UR69, UPT, UPT, UR69, 0x1, URZ ;  /* 0x0000000145457890 */ /* 0x000fe4000fffe0ff */
[----:B--2---:R-:W-:Y:S02]  /*3530*/  ULEA UR5, UR7, UR71, 0x3 ;  /* 0x0000004707057291 */ /* 0x004fe4000f8e18ff */
[----:B------:R-:W-:Y:S01]  /*3540*/  UISETP.NE.AND UP0, UPT, UR69, URZ, UPT ;  /* 0x000000ff4500728c */ /* 0x000fe2000bf05270 */
[----:B------:R-:W-:Y:S10]  /*3550*/  @P2 BRA `(.L_x_59) ;  /* 0x00000000000c2947 */ /* 0x000ff40003800000 */
[----:B-1----:R-:W-:Y:S04]  /*3560*/  SHF.L.U32 R3, R8, 0x1f, RZ ;  /* 0x0000001f08037819 */ /* 0x002fe800000006ff */
[----:B------:R-:W1:Y:S02]  /*3570*/  SYNCS.PHASECHK.TRANS64.TRYWAIT P0, [UR5], R3 ;  /* 0x00000003ff0075a7 */ /* 0x000e640008001105 */
[----:B-1----:R-:W-:Y:S05]  /*3580*/  @!P0 BRA `(.L_x_60) ;  /* 0x0000004400dc8947 */ /* 0x002fea0003800000 */
.L_x_59:
[----:B------:R-:W-:Y:S01]  /*3590*/  UISETP.NE.AND UP1, UPT, UR68, 0x1, UPT ;  /* 0x000000014400788c */ /* 0x000fe2000bf25270 */
[----:B------:R-:W-:Y:S01]  /*35a0*/  PLOP3.LUT P2, PT, PT, PT, PT, 0x80, 0x8 ;  /* 0x000000000008781c */ /* 0x000fe20003f4f070 */
[----:B------:R-:W-:Y:S01]  /*35b0*/  UIADD3 UR9, UPT, UPT, UR7, 0x1, URZ ;  /* 0x0000000107097890 */ /* 0x000fe2000fffe0ff */
[----:B-1----:R-:W-:Y:S01]  /*35c0*/  MOV.SPILL R3, UR75 ;  /* 0x0000004b00037c02 */ /* 0x002fe20009000f00 */
[----:B------:R-:W-:Y:S01]  /*35d0*/  UIADD3 UR70, UPT, UPT, UR5, 0x18, URZ ;  /* 0x0000001805467890 */ /* 0x000fe2000fffe0ff */
[----:B------:R-:W-:Y:S01]  /*35e0*/  MOV.SPILL R2, UR74 ;  /* 0x0000004a00027c02 */ /* 0x000fe20009000f00 */
[----:B------:R-:W-:Y:S01]  /*35f0*/  UISETP.NE.AND UP2, UPT, UR9, 0x3, UPT ;  /* 0x000000030900788c */ /* 0x000fe2000bf45270 */
[----:B------:R-:W-:Y:S01]  /*3600*/  PLOP3.LUT P0, PT, PT, PT, UP1, 0x80, 0x8 ;  /* 0x000000000008781c */ /* 0x000fe20003f0f018 */
[----:B------:R-:W-:Y:S02]  /*3610*/  ULEA UR6, UR7, UR73, 0xb ;  /* 0x0000004907067291 */ /* 0x000fe4000f8e58ff */
[----:B------:R-:W-:Y:S02]  /*3620*/  USEL UR5, URZ, 0x1, UP2 ;  /* 0x00000001ff057887 */ /* 0x000fe40009000000 */
[----:B------:R-:W-:Y:S02]  /*3630*/  USEL UR9, UR9, URZ, UP2 ;  /* 0x000000ff09097287 */ /* 0x000fe40009000000 */
[----:B------:R-:W-:Y:S02]  /*3640*/  ULEA UR4, UR7, UR72, 0xb ;  /* 0x0000004807047291 */ /* 0x000fe4000f8e58ff */
[----:B------:R-:W-:Y:S01]  /*3650*/  @UP1 ULEA UR7, UR9, UR71, 0x3 ;  /* 0x0000004709071291 */ /* 0x000fe2000f8e18ff */
[----:B------:R-:W-:Y:S01]  /*3660*/  LOP3.LUT R8, R8, UR5, RZ, 0x3c, !PT ;  /* 0x0000000508087c12 */ /* 0x000fe2000f8e3cff */
[----:B------:R-:W-:Y:S02]  /*3670*/  UIADD3 UR20, UPT, UPT, UR6, 0x2, URZ ;  /* 0x0000000206147890 */ /* 0x000fe4000fffe0ff */
[----:B------:R-:W-:Y:S01]  /*3680*/  UIADD3 UR18, UPT, UPT, UR4, 0x2, URZ ;  /* 0x0000000204127890 */ /* 0x000fe2000fffe0ff */
[----:B------:R-:W-:Y:S01]  /*3690*/  @P0 SHF.L.U32 R0, R8, 0x1f, RZ ;  /* 0x0000001f08000819 */ /* 0x000fe200000006ff */
[----:B------:R-:W-:Y:S02]  /*36a0*/  UIADD3 UR14, UPT, UPT, UR6, 0x4, URZ ;  /* 0x00000004060e7890 */ /* 0x000fe4000fffe0ff */
[----:B------:R-:W-:Y:S01]  /*36b0*/  UIADD3 UR12, UPT, UPT, UR4, 0x4, URZ ;  /* 0x00000004040c7890 */ /* 0x000fe2000fffe0ff */
[----:B------:R2:W3:Y:S01]  /*36c0*/  @P0 SYNCS.PHASECHK.TRANS64.TRYWAIT P2, [UR7], R0 ;  /* 0x00000000ff0005a7 */ /* 0x0004e20008041107 */
[----:B------:R-:W-:Y:S02]  /*36d0*/  UIADD3 UR66, UPT, UPT, UR6, 0x6, URZ ;  /* 0x0000000606427890 */ /* 0x000fe4000fffe0ff */
        /* <DEDUP_REMOVED lines=24> */
[----:B------:R-:W-:Y:S01]  /*3860*/  UIADD3 UR68, UPT, UPT, UR68, -0x1, URZ ;  /* 0xffffffff44447890 */ /* 0x000fe2000fffe0ff */
[----:B------:R-:W-:Y:S01]  /*3870*/  UMOV UR7, 0x40004040 ;  /* 0x4000404000077882 */ /* 0x000fe20000000000 */
[----:B------:R-:W-:Y:S01]  /*3880*/  UMOV UR74, 0x0 ;  /* 0x00000000004a7882 */ /* 0x000fe20000000000 */
[----:B------:R-:W-:Y:S01]  /*3890*/  UMOV UR75, 0x4100910 ;  /* 0x04100910004b7882 */ /* 0x000fe20000000000 */
[----:B------:R-:W-:Y:S01]  /*38a0*/  UMOV UR5, 0x40004040 ;  /* 0x4000404000057882 */ /* 0x000fe20000000000 */
[----:B------:R-:W-:Y:S01]  /*38b0*/  UMOV UR21, 0x40004040 ;  /* 0x4000404000157882 */ /* 0x000fe20000000000 */
[----:B------:R1:W-:Y:S01]  /*38c0*/  UTCHMMA gdesc[UR4], gdesc[UR6], tmem[UR8], tmem[UR74], idesc[UR75], UP4 ;  /* 0x00ff4a06040075ea */ /* 0x0003e2000a000008 */
[----:B------:R-:W-:Y:S01]  /*38d0*/  UPLOP3.LUT UP4, UPT, UPT, UPT, UPT, 0x80, 0x8 ;  /* 0x000000000008789c */ /* 0x000fe20003f8f070 */
[----:B------:R-:W-:Y:S01]  /*38e0*/  UMOV UR19, 0x40004040 ;  /* 0x4000404000137882 */ /* 0x000fe20000000000 */
[----:B------:R-:W-:Y:S01]  /*38f0*/  UMOV UR15, 0x40004040 ;  /* 0x40004040000f7882 */ /* 0x000fe20000000000 */
[----:B------:R4:W-:Y:S01]  /*3900*/  UTCHMMA gdesc[UR18], gdesc[UR20], tmem[UR8], tmem[UR74], idesc[UR75], UPT ;  /* 0x00ff4a14120075ea */ /* 0x0009e2000b800008 */
[----:B------:R-:W-:Y:S01]  /*3910*/  UMOV UR13, 0x40004040 ;  /* 0x40004040000d7882 */ /* 0x000fe20000000000 */
        /* <DEDUP_REMOVED lines=18> */
[----:B-1----:R-:W-:Y:S01]  /*3a40*/  UIADD3 UR4, UPT, UPT, UR4, 0x606, URZ ;  /* 0x0000060604047890 */ /* 0x002fe2000fffe0ff */
[----:B------:R-:W-:Y:S01]  /*3a50*/  UMOV UR6, 0x0 ;  /* 0x0000000000067882 */ /* 0x000fe20000000000 */
[----:B------:R-:W-:Y:S01]  /*3a60*/  UMOV UR7, 0x4100910 ;  /* 0x0410091000077882 */ /* 0x000fe20000000000 */
[----:B------:R-:W-:Y:S01]  /*3a70*/  UMOV UR31, 0x40004040 ;  /* 0x40004040001f7882 */ /* 0x000fe20000000000 */
[----:B----4-:R-:W-:Y:S01]  /*3a80*/  UMOV UR20, 0x0 ;  /* 0x0000000000147882 */ /* 0x010fe20000000000 */
[----:B------:R-:W-:Y:S01]  /*3a90*/  UMOV UR21, 0x4100910 ;  /* 0x0410091000157882 */ /* 0x000fe20000000000 */
[----:B------:R-:W-:Y:S01]  /*3aa0*/  UMOV UR18, 0x0 ;  /* 0x0000000000127882 */ /* 0x000fe20000000000 */
[----:B------:R1:W-:Y:S01]  /*3ab0*/  UTCHMMA gdesc[UR12], gdesc[UR14], tmem[UR8], tmem[UR20], idesc[UR21], UPT ;  /* 0x00ff140e0c0075ea */ /* 0x0003e2000b800008 */
[----:B------:R-:W-:Y:S01]  /*3ac0*/  UTCHMMA gdesc[UR64], gdesc[UR66], tmem[UR8], tmem[UR20], idesc[UR21], UPT ;  /* 0x00ff1442400075ea */ /* 0x000fe2000b800008 */
[----:B------:R-:W-:Y:S01]  /*3ad0*/  UMOV UR19, 0x4100910 ;  /* 0x0410091000137882 */ /* 0x000fe20000000000 */
[----:B------:R-:W-:Y:S01]  /*3ae0*/  UTCHMMA gdesc[UR60], gdesc[UR62], tmem[UR8], tmem[UR20], idesc[UR21], UPT ;  /* 0x00ff143e3c0075ea */ /* 0x000fe2000b800008 */
[----:B------:R-:W-:Y:S01]  /*3af0*/  UTCHMMA gdesc[UR56], gdesc[UR58], tmem[UR8], tmem[UR18], idesc[UR19], UPT ;  /* 0x00ff123a380075ea */ /* 0x000fe2000b800008 */
[----:B------:R-:W-:Y:S01]  /*3b00*/  UTCHMMA gdesc[UR52], gdesc[UR54], tmem[UR8], tmem[UR18], idesc[UR19], UPT ;  /* 0x00ff1236340075ea */ /* 0x000fe2000b800008 */
[----:B------:R-:W-:Y:S01]  /*3b10*/  UTCHMMA gdesc[UR48], gdesc[UR50], tmem[UR8], tmem[UR18], idesc[UR19], UPT ;  /* 0x00ff1232300075ea */ /* 0x000fe2000b800008 */
[----:B------:R-:W-:Y:S01]  /*3b20*/  UTCHMMA gdesc[UR44], gdesc[UR46], tmem[UR8], tmem[UR6], idesc[UR7], UPT ;  /* 0x00ff062e2c0075ea */ /* 0x000fe2000b800008 */
[----:B------:R-:W-:Y:S01]  /*3b30*/  UMOV UR29, 0x40004040 ;  /* 0x40004040001d7882 */ /* 0x000fe20000000000 */
[----:B------:R-:W-:Y:S01]  /*3b40*/  UMOV UR27, 0x40004040 ;  /* 0x40004040001b7882 */ /* 0x000fe20000000000 */
[----:B------:R-:W-:Y:S01]  /*3b50*/  UMOV UR25, 0x40004040 ;  /* 0x4000404000197882 */ /* 0x000fe20000000000 */
[----:B------:R-:W-:Y:S01]  /*3b60*/  UMOV UR23, 0x40004040 ;  /* 0x4000404000177882 */ /* 0x000fe20000000000 */
[----:B------:R-:W-:Y:S01]  /*3b70*/  UMOV UR17, 0x40004040 ;  /* 0x4000404000117882 */ /* 0x000fe20000000000 */
[----:B------:R-:W-:Y:S01]  /*3b80*/  UMOV UR11, 0x40004040 ;  /* 0x40004040000b7882 */ /* 0x000fe20000000000 */
[----:B------:R-:W-:Y:S02]  /*3b90*/  R2UR.FILL UR75, R3 ;  /* 0x00000000034b72ca */ /* 0x000fe400004e0000 */
[----:B------:R-:W-:Y:S01]  /*3ba0*/  R2UR.FILL UR74, R2 ;  /* 0x00000000024a72ca */ /* 0x000fe200004e0000 */
[----:B-1----:R-:W-:Y:S01]  /*3bb0*/  UMOV UR12, 0x0 ;  /* 0x00000000000c7882 */ /* 0x002fe20000000000 */
[----:B------:R-:W-:Y:S01]  /*3bc0*/  UMOV UR13, 0x4100910 ;  /* 0x04100910000d7882 */ /* 0x000fe20000000000 */
[----:B------:R-:W-:Y:S01]  /*3bd0*/  UMOV UR14, 0x0 ;  /* 0x00000000000e7882 */ /* 0x000fe20000000000 */
[----:B------:R-:W-:Y:S01]  /*3be0*/  UTCHMMA gdesc[UR40], gdesc[UR42], tmem[UR8], tmem[UR12], idesc[UR13], UPT ;  /* 0x00ff0c2a280075ea */ /* 0x000fe2000b800008 */
[----:B------:R-:W-:Y:S01]  /*3bf0*/  UTCHMMA gdesc[UR36], gdesc[UR38], tmem[UR8], tmem[UR6], idesc[UR7], UPT ;  /* 0x00ff0626240075ea */ /* 0x000fe2000b800008 */
[----:B------:R-:W-:Y:S01]  /*3c00*/  UMOV UR15, 0x4100910 ;  /* 0x04100910000f7882 */ /* 0x000fe20000000000 */
[----:B------:R-:W-:Y:S01]  /*3c10*/  UTCHMMA gdesc[UR32], gdesc[UR34], tmem[UR8], tmem[UR18], idesc[UR19], UPT ;  /* 0x00ff1222200075ea */ /* 0x000fe2000b800008 */
[----:B------:R-:W-:Y:S01]  /*3c20*/  UTCHMMA gdesc[UR28], gdesc[UR30], tmem[UR8], tmem[UR14], idesc[UR15], UPT ;  /* 0x00ff0e1e1c0075ea */ /* 0x000fe2000b800008 */
[----:B------:R-:W-:Y:S01]  /*3c30*/  UTCHMMA gdesc[UR24], gdesc[UR26], tmem[UR8], tmem[UR12], idesc[UR13], UPT ;  /* 0x00ff0c1a180075ea */ /* 0x000fe2000b800008 */
[----:B------:R1:W-:Y:S01]  /*3c40*/  UTCHMMA gdesc[UR16], gdesc[UR22], tmem[UR8], tmem[UR6], idesc[UR7], UPT ;  /* 0x00ff0616100075ea */ /* 0x0003e2000b800008 */
[----:B------:R2:W-:Y:S01]  /*3c50*/  UTCHMMA gdesc[UR4], gdesc[UR10], tmem[UR8], tmem[UR76], idesc[UR77], UPT ;  /* 0x00ff4c0a040075ea */ /* 0x0005e2000b800008 */
[----:B------:R2:W-:Y:S01]  /*3c60*/  UTCBAR [UR70], URZ ;  /* 0x000000ff460073e9 */ /* 0x0005e200080000ff */
[----:B-1----:R-:W-:Y:S01]  /*3c70*/  UMOV UR7, UR9 ;  /* 0x0000000900077c82 */ /* 0x002fe20008000000 */
[----:B---3--:R-:W-:Y:S05]  /*3c80*/  BRA.U UP0, `(.L_x_61) ;  /* 0xfffffff900247547 */ /* 0x008fea000b83ffff */
.L_x_58:
[----:B--2---:R-:W-:Y:S01]  /*3c90*/  UIADD3 UR4, UPT, UPT, UR74, 0x1, URZ ;  /* 0x000000014a047890 */ /* 0x004fe2000fffe0ff */
[C---:B------:R-:W-:Y:S01]  /*3ca0*/  ISETP.NE.AND P0, PT, R10.reuse, 0x2, PT ;  /* 0x000000020a00780c */ /* 0x040fe20003f05270 */
[----:B------:R-:W-:Y:S02]  /*3cb0*/  UIADD3 UR5, UPT, UPT, UR75, 0x90, URZ ;  /* 0x000000904b057890 */ /* 0x000fe4000fffe0ff */
[----:B------:R-:W-:Y:S01]  /*3cc0*/  UISETP.NE.AND UP0, UPT, UR4, 0x4, UPT ;  /* 0x000000040400788c */ /* 0x000fe2000bf05270 */
[----:B-1----:R-:W-:Y:S02]  /*3cd0*/  SEL R0, RZ, 0x1, P0 ;  /* 0x00000001ff007807 */ /* 0x002fe40000000000 */
[----:B------:R-:W-:Y:S01]  /*3ce0*/  SEL R10, R10, RZ, P0 ;  /* 0x000000ff0a0a7207 */ /* 0x000fe20000000000 */
[----:B------:R-:W-:Y:S01]  /*3cf0*/  USEL UR6, URZ, 0x1, UP0 ;  /* 0x00000001ff067887 */ /* 0x000fe20008000000 */
[----:B------:R-:W-:Y:S01]  /*3d00*/  LOP3.LUT R9, R9, R0, RZ, 0x3c, !PT ;  /* 0x0000000009097212 */ /* 0x000fe200078e3cff */
[----:B------:R-:W-:Y:S01]  /*3d10*/  USEL UR74, UR4, URZ, UP0 ;  /* 0x000000ff044a7287 */ /* 0x000fe20008000000 */
[----:B------:R1:W-:Y:S03]  /*3d20*/  UTCBAR [UR5], URZ ;  /* 0x000000ff050073e9 */ /* 0x0003e600080000ff */
[----:B------:R-:W-:Y:S01]  /*3d30*/  LOP3.LUT R11, R11, UR6, RZ, 0x3c, !PT ;  /* 0x000000060b0b7c12 */ /* 0x000fe2000f8e3cff */
[----:B------:R-:W-:Y:S07]  /*3d40*/  @P1 BRA `(.L_x_62) ;  /* 0xfffffff400581947 */ /* 0x000fee000383ffff */
[----:B------:R-:W2:Y:S01]  /*3d50*/  S2UR UR8, SR_CgaCtaId ;  /* 0x00000000000879c3 */ /* 0x000ea20000008800 */
[----:B------:R-:W-:Y:S01]  /*3d60*/  ELECT P0, URZ, PT ;  /* 0x0000000000ff782f */ /* 0x000fe20003800000 */
[----:B------:R-:W-:Y:S01]  /*3d70*/  IMAD.MOV.U32 R0, RZ, RZ, 0x1 ;  /* 0x00000001ff007424 */ /* 0x000fe200078e00ff */
[----:B------:R-:W-:Y:S01]  /*3d80*/  UIADD3 UR71, UPT, UPT, UR71, 0xb0, URZ ;  /* 0x000000b047477890 */ /* 0x000fe2000fffe0ff */
[----:B------:R-:W-:Y:S01]  /*3d90*/  SHF.L.U32 R3, R11, 0x1f, RZ ;  /* 0x0000001f0b037819 */ /* 0x000fe200000006ff */
[----:B------:R-:W-:-:S03]  /*3da0*/  UMOV UR4, 0x40 ;  /* 0x0000004000047882 */ /* 0x000fc60000000000 */
[----:B------:R-:W-:Y:S01]  /*3db0*/  UVIRTCOUNT.DEALLOC.SMPOOL 0x80 ;  /* 0x000000800000784c */ /* 0x000fe20000000000 */
[----:B--2---:R-:W-:Y:S02]  /*3dc0*/  ULEA UR8, UR8, UR4, 0x18 ;  /* 0x0000000408087291 */ /* 0x004fe4000f8ec0ff */
[----:B------:R-:W-:-:S07]  /*3dd0*/  ULEA UR4, UR74, UR71, 0x3 ;  /* 0x000000474a047291 */ /* 0x000fce000f8e18ff */
[----:B------:R2:W-:Y:S02]  /*3de0*/  @P0 STS.U8 [UR8+0x1c], R0 ;  /* 0x00001c00ff000988 */ /* 0x0005e40008000008 */
[----:B------:R-:W3:Y:S02]  /*3df0*/  SYNCS.PHASECHK.TRANS64.TRYWAIT P0, [UR4], R3 ;  /* 0x00000003ff0075a7 */ /* 0x000ee40008001104 */
[----:B--23--:R-:W-:Y:S05]  /*3e00*/  @!P0 BRA `(.L_x_63) ;  /* 0x0000003c00d48947 */ /* 0x00cfea0003800000 */
.L_x_136:
[----:B------:R-:W-:-:S04]  /*3e10*/  UIADD3 UR4, UPT, UPT, UR74, 0x1, URZ ;  /* 0x000000014a047890 */ /* 0x000fc8000fffe0ff */
[----:B------:R-:W-:-:S04]  /*3e20*/  UISETP.NE.AND UP0, UPT, UR4, 0x4, UPT ;  /* 0x000000040400788c */ /* 0x000fc8000bf05270 */
[----:B------:R-:W-:Y:S02]  /*3e30*/  USEL UR6, URZ, 0x1, UP0 ;  /* 0x00000001ff067887 */ /* 0x000fe40008000000 */
[----:B------:R-:W-:-:S04]  /*3e40*/  USEL UR4, UR4, URZ, UP0 ;  /* 0x000000ff04047287 */ /* 0x000fc80008000000 */
[----:B-1----:R-:W-:Y:S01]  /*3e50*/  ULEA UR5, UR4, UR71, 0x3 ;  /* 0x0000004704057291 */ /* 0x002fe2000f8e18ff */
[----:B------:R-:W-:-:S04]  /*3e60*/  LOP3.LUT R2, R11, UR6, RZ, 0x3c, !PT ;  /* 0x000000060b027c12 */ /* 0x000fc8000f8e3cff */
[----:B--2---:R-:W-:-:S04]  /*3e70*/  SHF.L.U32 R3, R2, 0x1f, RZ ;  /* 0x0000001f02037819 */ /* 0x004fc800000006ff */
[----:B------:R-:W1:Y:S02]  /*3e80*/  SYNCS.PHASECHK.TRANS64.TRYWAIT P0, [UR5], R3 ;  /* 0x00000003ff0075a7 */ /* 0x000e640008001105 */
[----:B-1----:R-:W-:Y:S05]  /*3e90*/  @!P0 BRA `(.L_x_64) ;  /* 0x0000003c00c88947 */ /* 0x002fea0003800000 */
.L_x_138:
        /* <DEDUP_REMOVED lines=9> */
.L_x_140:
[----:B------:R-:W-:-:S04]  /*3f30*/  UIADD3 UR4, UPT, UPT, UR4, 0x1, URZ ;  /* 0x0000000104047890 */ /* 0x000fc8000fffe0ff */
[----:B------:R-:W-:-:S04]  /*3f40*/  UISETP.NE.AND UP0, UPT, UR4, 0x4, UPT ;  /* 0x000000040400788c */ /* 0x000fc8000bf05270 */
[----:B------:R-:W-:Y:S02]  /*3f50*/  USEL UR5, URZ, 0x1, UP0 ;  /* 0x00000001ff057887 */ /* 0x000fe40008000000 */
[----:B------:R-:W-:-:S04]  /*3f60*/  USEL UR4, UR4, URZ, UP0 ;  /* 0x000000ff04047287 */ /* 0x000fc80008000000 */
[----:B------:R-:W-:Y:S01]  /*3f70*/  ULEA UR4, UR4, UR71, 0x3 ;  /* 0x0000004704047291 */ /* 0x000fe2000f8e18ff */
[----:B-1----:R-:W-:-:S04]  /*3f80*/  LOP3.LUT R3, R2, UR5, RZ, 0x3c, !PT ;  /* 0x0000000502037c12 */ /* 0x002fc8000f8e3cff */
[----:B------:R-:W-:-:S04]  /*3f90*/  SHF.L.U32 R3, R3, 0x1f, RZ ;  /* 0x0000001f03037819 */ /* 0x000fc800000006ff */
[----:B------:R-:W1:Y:S02]  /*3fa0*/  SYNCS.PHASECHK.TRANS64.TRYWAIT P0, [UR4], R3 ;  /* 0x00000003ff0075a7 */ /* 0x000e640008001104 */
[----:B-1----:R-:W-:Y:S05]  /*3fb0*/  @!P0 BRA `(.L_x_66) ;  /* 0x0000003c00b08947 */ /* 0x002fea0003800000 */
.L_x_142:
[----:B------:R-:W-:Y:S01]  /*3fc0*/  NOP ;  /* 0x0000000000007918 */ /* 0x000fe20000000000 */
[----:B-1----:R-:W1:Y:S01]  /*3fd0*/  LDS R0, [UR8+0x14] ;  /* 0x00001408ff007984 */ /* 0x002e620008000800 */
[----:B------:R-:W-:Y:S01]  /*3fe0*/  R2UR UR4, R14 ;  /* 0x000000000e0472ca */ /* 0x000fe200000e0000 */
[----:B------:R-:W-:Y:S01]  /*3ff0*/  UMOV UR5, 0xffff ;  /* 0x0000ffff00057882 */ /* 0x000fe20000000000 */
[----:B------:R-:W-:-:S11]  /*4000*/  UMOV UR6, 0x1 ;  /* 0x0000000100067882 */ /* 0x000fd60000000000 */
[----:B------:R-:W-:-:S04]  /*4010*/  ULOP3.LUT UR4, UR4, 0xffff, URZ, 0xc0, !UPT ;  /* 0x0000ffff04047892 */ /* 0x000fc8000f8ec0ff */
[----:B------:R-:W-:-:S04]  /*4020*/  USHF.R.U32.HI UR4, URZ, 0x5, UR4 ;  /* 0x00000005ff047899 */ /* 0x000fc80008011604 */
[----:B------:R-:W-:Y:S02]  /*4030*/  USHF.L.U32 UR5, UR5, UR4, URZ ;  /* 0x0000000405057299 */ /* 0x000fe400080006ff */
[----:B------:R-:W-:-:S04]  /*4040*/  USHF.L.U32 UR4, UR6, UR4, URZ ;  /* 0x0000000406047299 */ /* 0x000fc800080006ff */
[----:B-1----:R-:W-:-:S04]  /*4050*/  LOP3.LUT R0, R0, UR5, RZ, 0xc0, !PT ;  /* 0x0000000500007c12 */ /* 0x002fc8000f8ec0ff */
[----:B------:R-:W-:-:S13]  /*4060*/  ISETP.NE.AND P0, PT, R0, UR5, PT ;  /* 0x0000000500007c0c */ /* 0x000fda000bf05270 */
[----:B------:R-:W-:Y:S05]  /*4070*/  @P0 BRA `(.L_x_67) ;  /* 0x0000000000580947 */ /* 0x000fea0003800000 */
[----:B------:R-:W1:Y:S02]  /*4080*/  LDS R0, [UR8+0x18] ;  /* 0x00001808ff007984 */ /* 0x000e640008000800 */
[----:B-1----:R-:W-:-:S04]  /*4090*/  LOP3.LUT R0, R0, UR4, RZ, 0xc0, !PT ;  /* 0x0000000400007c12 */ /* 0x002fc8000f8ec0ff */
[----:B------:R-:W-:-:S13]  /*40a0*/  ISETP.NE.AND P0, PT, R0, UR4, PT ;  /* 0x0000000400007c0c */ /* 0x000fda000bf05270 */
[----:B------:R-:W-:Y:S05]  /*40b0*/  @P0 BRA `(.L_x_68) ;  /* 0x00000000003c0947 */ /* 0x000fea0003800000 */
[----:B------:R-:W1:Y:S01]  /*40c0*/  S2R R2, SR_LANEID ;  /* 0x0000000000027919 */ /* 0x000e620000000000 */
[----:B------:R-:W-:Y:S01]  /*40d0*/  ULOP3.LUT UR5, URZ, UR5, URZ, 0x33, !UPT ;  /* 0x00000005ff057292 */ /* 0x000fe2000f8e33ff */
[----:B------:R-:W-:Y:S01]  /*40e0*/  LOP3.LUT R4, RZ, UR4, RZ, 0x33, !PT ;  /* 0x00000004ff047c12 */ /* 0x000fe2000f8e33ff */
[----:B------:R-:W-:Y:S02]  /*40f0*/  VOTEU.ANY UR4, UPT, PT ;  /* 0x0000000000047886 */ /* 0x000fe400038e0100 */
[----:B------:R-:W-:Y:S01]  /*4100*/  UFLO.U32 UR4, UR4 ;  /* 0x00000004000472bd */ /* 0x000fe200080e0000 */
[----:B------:R-:W2:Y:S01]  /*4110*/  REDUX UR6, R4 ;  /* 0x00000000040673c4 */ /* 0x000ea20000000000 */
[----:B------:R-:W-:-:S06]  /*4120*/  IMAD.U32 R0, RZ, RZ, UR5 ;  /* 0x00000005ff007e24 */ /* 0x000fcc000f8e00ff */
[----:B------:R3:W-:Y:S01]  /*4130*/  UTCATOMSWS.AND URZ, UR5 ;  /* 0x0000000500ff79e3 */ /* 0x0007e20008000000 */
[----:B------:R-:W4:Y:S01]  /*4140*/  REDUX UR7, R0 ;  /* 0x00000000000773c4 */ /* 0x000f220000000000 */
[----:B-1----:R-:W-:Y:S01]  /*4150*/  ISETP.EQ.U32.AND P0, PT, R2, UR4, PT ;  /* 0x0000000402007c0c */ /* 0x002fe2000bf02070 */
[----:B--2---:R-:W-:Y:S01]  /*4160*/  IMAD.U32 R2, RZ, RZ, UR6 ;  /* 0x00000006ff027e24 */ /* 0x004fe2000f8e00ff */
[----:B----4-:R-:W-:-:S11]  /*4170*/  MOV R3, UR7 ;  /* 0x0000000700037c02 */ /* 0x010fd60008000f00 */
[----:B------:R3:W-:Y:S04]  /*4180*/  @P0 ATOMS.AND RZ, [UR8+0x14], R3 ;  /* 0x00001403ffff098c */ /* 0x0007e8000a800008 */
[----:B------:R3:W-:Y:S01]  /*4190*/  @P0 ATOMS.AND RZ, [UR8+0x18], R2 ;  /* 0x00001802ffff098c */ /* 0x0007e2000a800008 */
[----:B------:R-:W-:Y:S05]  /*41a0*/  BRA `(.L_x_69) ;  /* 0x0000000000147947 */ /* 0x000fea0003800000 */
.L_x_68:
[----:B------:R-:W-:Y:S02]  /*41b0*/  MOV R2, 0x41d0 ;  /* 0x000041d000027802 */ /* 0x000fe40000000f00 */
[----:B-----5:R-:W-:Y:S05]  /*41c0*/  CALL.REL.NOINC `($__internal_0_$__cuda_sm10x_tcgen05_guardrail_trap_col_being_dealloced_not_returned_by_alloc) ;  /* 0x0000004000207944 */ /* 0x020fea0003c00000 */
[----:B------:R-:W-:Y:S05]  /*41d0*/  BRA `(.L_x_69) ;  /* 0x0000000000087947 */ /* 0x000fea0003800000 */
.L_x_67:
[----:B------:R-:W-:Y:S02]  /*41e0*/  MOV R2, 0x4200 ;  /* 0x0000420000027802 */ /* 0x000fe40000000f00 */
[----:B-----5:R-:W-:Y:S05]  /*41f0*/  CALL.REL.NOINC `($__internal_2_$__cuda_sm10x_tcgen05_guardrail_trap_unallocated_columns_being_dealloced) ;  /* 0x00000040002c7944 */ /* 0x020fea0003c00000 */
.L_x_69:
[----:B------:R-:W-:Y:S01]  /*4200*/  NOP ;  /* 0x0000000000007918 */ /* 0x000fe20000000000 */
[----:B---3--:R-:W-:Y:S05]  /*4210*/  EXIT ;  /* 0x000000000000794d */ /* 0x008fea0003800000 */
.L_x_51:
[----:B------:R-:W-:-:S09]  /*4220*/  UISETP.NE.OR UP2, UPT, UR10, 0x3, !UP2 ;  /* 0x000000030a00788c */ /* 0x000fd2000d745670 */
[----:B------:R-:W-:Y:S05]  /*4230*/  BRA.U UP2, `(.L_x_70) ;  /* 0x0000000d02b07547 */ /* 0x000fea000b800000 */
[----:B------:R-:W1:Y:S01]  /*4240*/  LDC R0, c[0x0][0xb30] ;  /* 0x0002cc00ff007b82 */ /* 0x000e620000000800 */
[----:B------:R-:W2:Y:S01]  /*4250*/  LDCU.64 UR4, c[0x0][0x888] ;  /* 0x00011100ff0477ac */ /* 0x000ea20008000a00 */
[----:B------:R-:W-:Y:S02]  /*4260*/  HFMA2 R25, -RZ, RZ, 0, 0 ;  /* 0x00000000ff197431 */ /* 0x000fe400000001ff */
[----:B------:R-:W-:Y:S01]  /*4270*/  IMAD.MOV.U32 R34, RZ, RZ, 0x1 ;  /* 0x00000001ff227424 */ /* 0x000fe200078e00ff */
[----:B------:R-:W-:Y:S01]  /*4280*/  MOV R23, 0x2000 ;  /* 0x0000200000177802 */ /* 0x000fe20000000f00 */
[----:B------:R-:W4:Y:S01]  /*4290*/  LDCU.64 UR18, c[0x0][0x890] ;  /* 0x00011200ff1277ac */ /* 0x000f220008000a00 */
[----:B------:R-:W-:Y:S01]  /*42a0*/  IMAD.MOV.U32 R27, RZ, RZ, RZ ;  /* 0x000000ffff1b7224 */ /* 0x000fe200078e00ff */
[----:B------:R-:W3:Y:S01]  /*42b0*/  LDC R19, c[0x0][0x370] ;  /* 0x0000dc00ff137b82 */ /* 0x000ee20000000800 */
[----:B------:R-:W-:Y:S01]  /*42c0*/  UMOV UR13, 0x400 ;  /* 0x00000400000d7882 */ /* 0x000fe20000000000 */
[----:B------:R-:W-:-:S02]  /*42d0*/  UPLOP3.LUT UP1, UPT, UPT, UPT, UPT, 0x40, 0x4 ;  /* 0x000000000004789c */ /* 0x000fc40003f2e870 */
[----:B------:R-:W-:Y:S01]  /*42e0*/  ULEA UR13, UR53, UR13, 0x18 ;  /* 0x0000000d350d7291 */ /* 0x000fe2000f8ec0ff */
[----:B------:R-:W-:-:S03]  /*42f0*/  UMOV UR8, URZ ;  /* 0x000000ff00087c82 */ /* 0x000fc60008000000 */
[----:B------:R-:W3:Y:S01]  /*4300*/  LDC R2, c[0x0][0xb0c] ;  /* 0x0002c300ff027b82 */ /* 0x000ee20000000800 */
[----:B--2---:R-:W-:Y:S02]  /*4310*/  UISETP.NE.U32.AND UP3, UPT, UR4, URZ, UPT ;  /* 0x000000ff0400728c */ /* 0x004fe4000bf65070 */
[----:B----4-:R-:W-:-:S05]  /*4320*/  UISETP.NE.U32.AND UP4, UPT, UR18, URZ, UPT ;  /* 0x000000ff1200728c */ /* 0x010fca000bf85070 */
[----:B------:R-:W2:Y:S01]  /*4330*/  LDC R18, c[0x0][0xb20] ;  /* 0x0002c800ff127b82 */ /* 0x000ea20000000800 */
[----:B-1----:R-:W-:Y:S01]  /*4340*/  ISETP.NE.AND P1, PT, R0, 0x1, PT ;  /* 0x000000010000780c */ /* 0x002fe20003f25270 */
[----:B------:R-:W-:Y:S02]  /*4350*/  UISETP.NE.AND.EX UP3, UPT, UR5, URZ, UPT, UP3 ;  /* 0x000000ff0500728c */ /* 0x000fe4000bf65330 */
[----:B------:R-:W-:-:S04]  /*4360*/  UISETP.NE.AND.EX UP4, UPT, UR19, URZ, UPT, UP4 ;  /* 0x000000ff1300728c */ /* 0x000fc8000bf85340 */
[----:B-----5:R-:W1:Y:S08]  /*4370*/  LDC.64 R32, c[0x0][0x348] ;  /* 0x0000d200ff207b82 */ /* 0x020e700000000a00 */
[----:B------:R-:W4:Y:S08]  /*4380*/  LDC.64 R16, c[0x0][0xb10] ;  /* 0x0002c400ff107b82 */ /* 0x000f300000000a00 */
[----:B------:R-:W1:Y:S08]  /*4390*/  LDC.64 R6, c[0x0][0xb18] ;  /* 0x0002c600ff067b82 */ /* 0x000e700000000a00 */
[----:B------:R-:W1:Y:S08]  /*43a0*/  LDC.64 R4, c[0x0][0xb28] ;  /* 0x0002ca00ff047b82 */ /* 0x000e700000000a00 */
[----:B--23--:R-:W1:Y:S02]  /*43b0*/  LDC R22, c[0x0][0x374] ;  /* 0x0000dd00ff167b82 */ /* 0x00ce640000000800 */
.L_x_79:
[----:B------:R-:W-:Y:S02]  /*43c0*/  LEA R0, R27, UR13, 0x3 ;  /* 0x0000000d1b007c11 */ /* 0x000fe4000f8e18ff */
[----:B------:R-:W-:Y:S02]  /*43d0*/  SHF.L.U32 R3, R25, 0x1f, RZ ;  /* 0x0000001f19037819 */ /* 0x000fe400000006ff */
[----:B------:R-:W-:Y:S02]  /*43e0*/  LEA R28, R27, UR13, 0x4 ;  /* 0x0000000d1b1c7c11 */ /* 0x000fe4000f8e20ff */
[----:B--2---:R-:W2:Y:S02]  /*43f0*/  SYNCS.PHASECHK.TRANS64.TRYWAIT P0, [R0+URZ+0x70], R3 ;  /* 0x00007003000075a7 */ /* 0x004ea400080011ff */
[----:B--2---:R-:W-:Y:S05]  /*4400*/  @!P0 BRA `(.L_x_71) ;  /* 0x0000003800b48947 */ /* 0x004fea0003800000 */
.L_x_143:
[----:B------:R-:W-:Y:S01]  /*4410*/  ISETP.GE.AND P0, PT, R26, 0x1, PT ;  /* 0x000000011a00780c */ /* 0x000fe20003f06270 */
[----:B------:R-:W3:Y:S01]  /*4420*/  LDS.128 R28, [R28+0x100] ;  /* 0x000100001c1c7984 */ /* 0x000ee20000000c00 */
[----:B--2---:R-:W-:Y:S01]  /*4430*/  VIADD R0, R0, 0x80 ;  /* 0x0000008000007836 */ /* 0x004fe20000000000 */
[----:B------:R-:W-:Y:S01]  /*4440*/  @!PT LDS RZ, [RZ] ;  /* 0x00000000fffff984 */ /* 0x000fe20000000800 */
[----:B------:R-:W-:Y:S01]  /*4450*/  @!PT LDS RZ, [RZ] ;  /* 0x00000000fffff984 */ /* 0x000fe20000000800 */
[----:B------:R-:W-:Y:S01]  /*4460*/  @!PT LDS RZ, [RZ] ;  /* 0x00000000fffff984 */ /* 0x000fe20000000800 */
[----:B------:R-:W-:Y:S01]  /*4470*/  @!PT LDS RZ, [RZ] ;  /* 0x00000000fffff984 */ /* 0x000fe20000000800 */
[----:B------:R2:W-:Y:S06]  /*4480*/  MEMBAR.ALL.CTA ;  /* 0x0000000000007992 */ /* 0x0005ec0000008000 */
[----:B--2---:R-:W2:Y:S01]  /*4490*/  FENCE.VIEW.ASYNC.S ;  /* 0x00000000000073c6 */ /* 0x004ea20000000000 */
[----:B------:R-:W-:Y:S04]  /*44a0*/  PRMT R0, RZ, 0x654, R0 ;  /* 0x00000654ff007816 */ /* 0x000fe80000000000 */
[----:B--2---:R2:W-:Y:S01]  /*44b0*/  SYNCS.ARRIVE.TRANS64.RED.A1T0 RZ, [R0+URZ], RZ ;  /* 0x000000ff00ff79a7 */ /* 0x0045e200081004ff */
[----:B---3--:R-:W-:Y:S11]  /*44c0*/  LOP3.LUT P3, RZ, R30, 0x1, RZ, 0xc0, !PT ;  /* 0x000000011eff7812 */ /* 0x008ff6000786c0ff */
[----:B------:R-:W-:Y:S02]  /*44d0*/  @!UPT UIADD3 URZ, UPT, UPT, URZ, URZ, URZ ;  /* 0x000000fffffff290 */ /* 0x000fe4000fffe0ff */
[----:B------:R-:W-:Y:S02]  /*44e0*/  @P3 MOV R13, R28 ;  /* 0x0000001c000d3202 */ /* 0x000fe40000000f00 */
[----:B------:R-:W-:Y:S01]  /*44f0*/  @P3 LOP3.LUT R8, R29, 0xffff, RZ, 0xc0, !PT ;  /* 0x0000ffff1d083812 */ /* 0x000fe200078ec0ff */
[----:B--2---:R-:W-:Y:S06]  /*4500*/  @!P0 BRA `(.L_x_72) ;  /* 0x0000000000a48947 */ /* 0x004fec0003800000 */
[----:B-1----:R-:W-:Y:S01]  /*4510*/  IMAD.HI.U32 R37, R22, R7, RZ ;  /* 0x0000000716257227 */ /* 0x002fe200078e00ff */
[----:B------:R-:W-:Y:S02]  /*4520*/  ISETP.NE.AND P0, PT, R6, 0x1, PT ;  /* 0x000000010600780c */ /* 0x000fe40003f05270 */
[----:B------:R-:W-:Y:S01]  /*4530*/  ISETP.NE.AND P2, PT, R26, 0x1, PT ;  /* 0x000000011a00780c */ /* 0x000fe20003f45270 */
[----:B----4-:R-:W-:Y:S01]  /*4540*/  IMAD.HI.U32 R36, R19, R16, RZ ;  /* 0x0000001013247227 */ /* 0x010fe200078e00ff */
[----:B------:R-:W-:Y:S02]  /*4550*/  SHF.R.U32.HI R37, RZ, R18, R37 ;  /* 0x00000012ff257219 */ /* 0x000fe40000011625 */
[----:B------:R-:W-:Y:S01]  /*4560*/  ISETP.NE.AND P4, PT, R2, 0x1, PT ;  /* 0x000000010200780c */ /* 0x000fe20003f85270 */
[----:B------:R-:W-:Y:S01]  /*4570*/  IMAD.HI.U32 R38, R13, R16, RZ ;  /* 0x000000100d267227 */ /* 0x000fe200078e00ff */
[----:B------:R-:W-:Y:S02]  /*4580*/  SHF.R.U32.HI R36, RZ, R17, R36 ;  /* 0x00000011ff247219 */ /* 0x000fe40000011624 */
[----:B------:R-:W-:Y:S01]  /*4590*/  SEL R3, R22, R37, !P0 ;  /* 0x0000002516037207 */ /* 0x000fe20004000000 */
[C---:B------:R-:W-:Y:S01]  /*45a0*/  IMAD.HI.U32 R37, R8.reuse, R7, RZ ;  /* 0x0000000708257227 */ /* 0x040fe200078e00ff */
[----:B------:R-:W-:Y:S02]  /*45b0*/  SEL R11, R19, R36, !P4 ;  /* 0x00000024130b7207 */ /* 0x000fe40006000000 */
[----:B------:R-:W-:Y:S01]  /*45c0*/  SHF.R.U32.HI R38, RZ, R17, R38 ;  /* 0x00000011ff267219 */ /* 0x000fe20000011626 */
[----:B------:R-:W-:Y:S01]  /*45d0*/  IMAD.HI.U32 R40, R3, R4, RZ ;  /* 0x0000000403287227 */ /* 0x000fe200078e00ff */
[----:B------:R-:W-:Y:S03]  /*45e0*/  SHF.R.U32.HI R37, RZ, R18, R37 ;  /* 0x00000012ff257219 */ /* 0x000fe60000011625 */
[----:B------:R-:W-:Y:S01]  /*45f0*/  IMAD.HI.U32 R36, R11, R4, RZ ;  /* 0x000000040b247227 */ /* 0x000fe200078e00ff */
[----:B------:R-:W-:Y:S02]  /*4600*/  @P2 SHF.R.U32.HI R3, RZ, R5, R40 ;  /* 0x00000005ff032219 */ /* 0x000fe40000011628 */
[----:B------:R-:W-:Y:S02]  /*4610*/  SEL R9, R8, R37, !P0 ;  /* 0x0000002508097207 */ /* 0x000fe40004000000 */
[----:B------:R-:W-:Y:S01]  /*4620*/  @P2 SHF.R.U32.HI R11, RZ, R5, R36 ;  /* 0x00000005ff0b2219 */ /* 0x000fe20000011624 */
[C---:B------:R-:W-:Y:S01]  /*4630*/  IMAD R10, R26.reuse, R3, RZ ;  /* 0x000000031a0a7224 */ /* 0x040fe200078e02ff */
[----:B------:R-:W-:Y:S01]  /*4640*/  SEL R3, R13, R38, !P4 ;  /* 0x000000260d037207 */ /* 0x000fe20006000000 */
[C---:B------:R-:W-:Y:S03]  /*4650*/  IMAD.HI.U32 R14, R9.reuse, R4, RZ ;  /* 0x00000004090e7227 */ /* 0x040fe600078e00ff */
[----:B------:R-:W-:Y:S01]  /*4660*/  ISETP.GE.AND P0, PT, R9, R10, PT ;  /* 0x0000000a0900720c */ /* 0x000fe20003f06270 */
[C---:B------:R-:W-:Y:S01]  /*4670*/  IMAD R12, R26.reuse, R11, RZ ;  /* 0x0000000b1a0c7224 */ /* 0x040fe200078e02ff */
[-C--:B------:R-:W-:Y:S04]  /*4680*/  SHF.R.U32.HI R14, RZ, R5.reuse, R14 ;  /* 0x00000005ff0e7219 */ /* 0x080fe8000001160e */
[----:B------:R-:W-:Y:S02]  /*4690*/  ISETP.GE.OR P0, PT, R3, R12, P0 ;  /* 0x0000000c0300720c */ /* 0x000fe40000706670 */
[----:B------:R-:W-:Y:S05]  /*46a0*/  SEL R15, R9, R14, !P2 ;  /* 0x0000000e090f7207 */ /* 0x000fea0005000000 */
[----:B------:R-:W-:Y:S04]  /*46b0*/  IMAD.MOV R14, RZ, RZ, -R15 ;  /* 0x000000ffff0e7224 */ /* 0x000fe800078e0a0f */
[----:B------:R-:W-:Y:S02]  /*46c0*/  IMAD R14, R26, R14, R9 ;  /* 0x0000000e1a0e7224 */ /* 0x000fe400078e0209 */
[C---:B------:R-:W-:Y:S05]  /*46d0*/  @!P0 IMAD.HI.U32 R10, R3.reuse, R4, RZ ;  /* 0x00000004030a8227 */ /* 0x040fea00078e00ff */
[----:B------:R-:W-:Y:S04]  /*46e0*/  @!P0 SHF.R.U32.HI R10, RZ, R5, R10 ;  /* 0x00000005ff0a8219 */ /* 0x000fe8000001160a */
[----:B------:R-:W-:Y:S01]  /*46f0*/  @!P0 SEL R0, R3, R10, !P2 ;  /* 0x0000000a03008207 */ /* 0x000fe20005000000 */
[----:B------:R-:W-:Y:S03]  /*4700*/  IMAD.MOV R10, RZ, RZ, -R3 ;  /* 0x000000ffff0a7224 */ /* 0x000fe600078e0a03 */
[----:B------:R-:W-:Y:S01]  /*4710*/  @!P0 IADD3 R15, PT, PT, R15, -R0, RZ ;  /* 0x800000000f0f8210 */ /* 0x000fe20007ffe0ff */
[----:B------:R-:W-:Y:S01]  /*4720*/  @!P0 IMAD R0, R11, R14, R0 ;  /* 0x0000000e0b008224 */ /* 0x000fe200078e0200 */
[----:B------:R-:W-:Y:S01]  /*4730*/  IADD3 R11, PT, PT, -R9, RZ, RZ ;  /* 0x000000ff090b7210 */ /* 0x000fe20007ffe1ff */
[----:B------:R-:W-:Y:S02]  /*4740*/  IMAD R13, R2, R10, R13 ;  /* 0x0000000a020d7224 */ /* 0x000fe400078e020d */
[----:B------:R-:W-:Y:S02]  /*4750*/  @!P0 IMAD R9, R15, R26, R3 ;  /* 0x0000001a0f098224 */ /* 0x000fe400078e0203 */
[----:B------:R-:W-:Y:S02]  /*4760*/  @!P0 IMAD.MOV.U32 R3, RZ, RZ, R0 ;  /* 0x000000ffff038224 */ /* 0x000fe400078e0000 */
[----:B------:R-:W-:Y:S02]  /*4770*/  IMAD R8, R6, R11, R8 ;  /* 0x0000000b06087224 */ /* 0x000fe400078e0208 */
[----:B------:R-:W-:Y:S02]  /*4780*/  IMAD R13, R3, R2, R13 ;  /* 0x00000002030d7224 */ /* 0x000fe400078e020d */
[----:B------:R-:W-:Y:S02]  /*4790*/  IMAD R8, R9, R6, R8 ;  /* 0x0000000609087224 */ /* 0x000fe400078e0208 */
.L_x_72:
[----:B------:R-:W-:Y:S05]  /*47a0*/  BRA.U UP1, `(.L_x_73) ;  /* 0x0000000101107547 */ /* 0x000fea000b800000 */
[----:B------:R-:W-:Y:S04]  /*47b0*/  MOV R0, UR20 ;  /* 0x0000001400007c02 */ /* 0x000fe80008000f00 */
[----:B------:R-:W-:Y:S04]  /*47c0*/  SHF.L.U32 R3, R0, 0x1f, RZ ;  /* 0x0000001f00037819 */ /* 0x000fe800000006ff */
[----:B------:R-:W2:Y:S02]  /*47d0*/  SYNCS.PHASECHK.TRANS64.TRYWAIT P0, [UR13+0x68], R3 ;  /* 0x00006803ff0075a7 */ /* 0x000ea4000800110d */
[----:B--2---:R-:W-:Y:S05]  /*47e0*/  @!P0 BRA `(.L_x_74) ;  /* 0x0000003400d08947 */ /* 0x004fea0003800000 */
.L_x_73:
[----:B------:R-:W-:Y:S02]  /*47f0*/  R2UR UR11, R21 ;  /* 0x00000000150b72ca */ /* 0x000fe400000e0000 */
[----:B------:R-:W-:Y:S02]  /*4800*/  R2UR UR10, R20 ;  /* 0x00000000140a72ca */ /* 0x000fe400000e0000 */
[----:B------:R-:W-:Y:S04]  /*4810*/  ISETP.NE.U32.AND P2, PT, RZ, UR18, PT ;  /* 0x00000012ff007c0c */ /* 0x000fe8000bf45070 */
[----:B------:R-:W-:Y:S05]  /*4820*/  ISETP.NE.AND.EX P2, PT, RZ, UR19, PT, P2 ;  /* 0x00000013ff007c0c */ /* 0x000fea000bf45320 */
[----:B------:R-:W-:Y:S02]  /*4830*/  USHF.L.U32 UR11, UR11, 0x6, URZ ;  /* 0x000000060b0b7899 */ /* 0x000fe400080006ff */
[----:B------:R-:W-:Y:S01]  /*4840*/  USHF.L.U32 UR10, UR10, 0x6, URZ ;  /* 0x000000060a0a7899 */ /* 0x000fe200080006ff */
[----:B------:R-:W-:Y:S11]  /*4850*/  BRA.U !UP4, `(.L_x_75) ;  /* 0x000000010c347547 */ /* 0x000ff6000b800000 */
[----:B------:R-:W-:Y:S01]  /*4860*/  UPLOP3.LUT UP0, UPT, UPT, UPT, UP3, 0x80, 0x8 ;  /* 0x000000000008789c */ /* 0x000fe20003f0f030 */
[----:B--2---:R-:W-:Y:S02]  /*4870*/  HFMA2 R0, -RZ, RZ, 0, 5.9604644775390625e-08 ;  /* 0x00000001ff007431 */ /* 0x004fe400000001ff */
[----:B------:R-:W-:Y:S03]  /*4880*/  IMAD.MOV.U32 R67, RZ, RZ, 0x1 ;  /* 0x00000001ff437424 */ /* 0x000fe600078e00ff */
[----:B------:R-:W-:Y:S05]  /*4890*/  PLOP3.LUT P0, PT, PT, PT, UP0, 0x80, 0x8 ;  /* 0x000000000008781c */ /* 0x000fea0003f0f008 */
[----:B------:R-:W2:Y:S01]  /*48a0*/  @UP0 LDCU.64 UR4, c[0x0][0x888] ;  /* 0x00011100ff0407ac */ /* 0x000ea20008000a00 */
[----:B------:R-:W-:Y:S07]  /*48b0*/  @UP0 UIMAD UR6, UR60, UR18, URZ ;  /* 0x000000123c0602a4 */ /* 0x000fee000f8e02ff */
[----:B------:R-:W-:Y:S01]  /*48c0*/  @!P0 PRMT R67, R0, 0x7610, R67 ;  /* 0x0000761000438816 */ /* 0x000fe20000000043 */
[----:B--2---:R-:W-:Y:S06]  /*48d0*/  @UP0 UIMAD.WIDE UR4, UR6, 0x4, UR4 ;  /* 0x00000004060408a5 */ /* 0x004fec000f8e0204 */
[----:B------:R-:W-:Y:S01]  /*48e0*/  IMAD.U32 R10, RZ, RZ, UR4 ;  /* 0x00000004ff0a7e24 */ /* 0x000fe2000f8e00ff */
[----:B------:R-:W-:Y:S04]  /*48f0*/  MOV R11, UR5 ;  /* 0x00000005000b7c02 */ /* 0x000fe80008000f00 */
[----:B------:R-:W2:Y:S01]  /*4900*/  @!UP0 LDCU UR4, c[0x0][0x880] ;  /* 0x00011000ff0487ac */ /* 0x000ea20008000800 */
[----:B------:R3:W5:Y:S02]  /*4910*/  @P0 LDG.E R35, desc[UR56][R10.64] ;  /* 0x000000380a230981 */ /* 0x000764000c1e1900 */
[----:B--23--:R-:W-:Y:S07]  /*4920*/  @!P0 IMAD.U32 R35, RZ, RZ, UR4 ;  /* 0x00000004ff238e24 */ /* 0x00cfee000f8e00ff */
.L_x_75:
[----:B-----5:R-:W-:Y:S01]  /*4930*/  @!P2 FSETP.EQ.AND P0, PT, R35, RZ, PT ;  /* 0x000000ff2300a20b */ /* 0x020fe20003f02000 */
[----:B------:R-:W-:Y:S01]  /*4940*/  @!UPT UIADD3 URZ, UPT, UPT, URZ, URZ, URZ ;  /* 0x000000fffffff290 */ /* 0x000fe2000fffe0ff */
[----:B------:R-:W-:Y:S11]  /*4950*/  @!P2 BRA `(.L_x_76) ;  /* 0x000000000014a947 */ /* 0x000ff60003800000 */
[----:B------:R-:W-:Y:S02]  /*4960*/  LOP3.LUT P2, RZ, R67, 0xff, RZ, 0xc0, !PT ;  /* 0x000000ff43ff7812 */ /* 0x000fe4000784c0ff */
[----:B------:R-:W-:Y:S04]  /*4970*/  PLOP3.LUT P0, PT, PT, PT, UP0, 0x80, 0x8 ;  /* 0x000000000008781c */ /* 0x000fe80003f0f008 */
[----:B------:R-:W-:Y:S07]  /*4980*/  PLOP3.LUT P0, PT, P0, PT, PT, 0x8, 0x80 ;  /* 0x000000000080781c */ /* 0x000fee000070e170 */
[----:B------:R-:W-:Y:S11]  /*4990*/  @P2 FSETP.EQ.AND P0, PT, R35, RZ, PT ;  /* 0x000000ff2300220b */ /* 0x000ff60003f02000 */
[----:B------:R-:W-:Y:S02]  /*49a0*/  @!UPT UIADD3 URZ, UPT, UPT, URZ, URZ, URZ ;  /* 0x000000fffffff290 */ /* 0x000fe4000fffe0ff */
.L_x_76:
[----:B------:R-:W-:Y:S01]  /*49b0*/  ULEA UR4, UR8, UR13, 0x3 ;  /* 0x0000000d08047291 */ /* 0x000fe2000f8e18ff */
[----:B--2---:R-:W-:Y:S02]  /*49c0*/  SHF.L.U32 R3, R34, 0x1f, RZ ;  /* 0x0000001f22037819 */ /* 0x004fe400000006ff */
[----:B------:R-:W-:Y:S04]  /*49d0*/  ELECT P4, URZ, PT ;  /* 0x0000000000ff782f */ /* 0x000fe80003880000 */
[----:B------:R-:W-:Y:S02]  /*49e0*/  PLOP3.LUT P4, PT, P0, P4, PT, 0xf2, 0x2f ;  /* 0x00000000002f781c */ /* 0x000fe40000789e72 */
[----:B------:R-:W2:Y:S11]  /*49f0*/  SYNCS.PHASECHK.TRANS64.TRYWAIT P2, [UR4+0x48], R3 ;  /* 0x00004803ff0075a7 */ /* 0x000eb60008041104 */
[----:B-1----:R-:W-:Y:S05]  /*4a00*/  @!P4 IADD3 R20, P0, PT, R32, 0x580, RZ ;  /* 0x000005802014c810 */ /* 0x002fea0007f1e0ff */
[----:B------:R-:W-:Y:S01]  /*4a10*/  @!P4 IMAD.X R12, RZ, RZ, R33, P0 ;  /* 0x000000ffff0cc224 */ /* 0x000fe200000e0621 */
[----:B--2---:R-:W-:Y:S07]  /*4a20*/  @!P2 BRA `(.L_x_77) ;  /* 0x000000340058a947 */ /* 0x004fee0003800000 */
.L_x_146:
[----:B------:R-:W2:Y:S01]  /*4a30*/  LDC.64 R14, c[0x0][0xb10] ;  /* 0x0002c400ff0e7b82 */ /* 0x000ea20000000a00 */
[----:B------:R-:W-:Y:S01]  /*4a40*/  @!P4 R2UR UR6, R12 ;  /* 0x000000000c06c2ca */ /* 0x000fe200000e0000 */
[----:B------:R-:W-:Y:S01]  /*4a50*/  VOTEU.ALL UP2, P4 ;  /* 0x0000000000ff7886 */ /* 0x000fe20002040000 */
[----:B------:R-:W-:Y:S01]  /*4a60*/  @!P4 R2UR UR7, R20 ;  /* 0x000000001407c2ca */ /* 0x000fe200000e0000 */
[----:B------:R-:W-:Y:S01]  /*4a70*/  UIADD3 UR5, UPT, UPT, UR8, 0x1, URZ ;  /* 0x0000000108057890 */ /* 0x000fe2000fffe0ff */
[----:B------:R-:W-:Y:S03]  /*4a80*/  @P3 SHF.R.U32.HI R24, RZ, 0x10, R29 ;  /* 0x00000010ff183819 */ /* 0x000fe6000001161d */
[----:B------:R-:W3:Y:S01]  /*4a90*/  LDC.64 R10, c[0x0][0xb18] ;  /* 0x0002c600ff0a7b82 */ /* 0x000ee20000000a00 */
[----:B------:R-:W-:Y:S01]  /*4aa0*/  @!UP2 ULEA UR8, UR8, UR13, 0xd ;  /* 0x0000000d0808a291 */ /* 0x000fe2000f8e68ff */
[----:B------:R-:W-:Y:S01]  /*4ab0*/  VIADD R27, R27, 0x1 ;  /* 0x000000011b1b7836 */ /* 0x000fe20000000000 */
[----:B------:R-:W-:Y:S02]  /*4ac0*/  UIADD3 UR9, UPT, UPT, UR4, 0x30, URZ ;  /* 0x0000003004097890 */ /* 0x000fe4000fffe0ff */
[----:B------:R-:W-:Y:S03]  /*4ad0*/  @!UP2 UIADD3 UR8, UPT, UPT, UR8, 0x400, URZ ;  /* 0x000004000808a890 */ /* 0x000fe6000fffe0ff */
[----:B-1----:R-:W1:Y:S01]  /*4ae0*/  @!P1 LDC R0, c[0x0][0xb20] ;  /* 0x0002c800ff009b82 */ /* 0x002e620000000800 */
[----:B------:R-:W-:Y:S01]  /*4af0*/  VOTEU.ALL UP1, P4 ;  /* 0x0000000000ff7886 */ /* 0x000fe20002020000 */
[----:B------:R-:W-:Y:S01]  /*4b00*/  IMAD.U32 R21, RZ, RZ, UR6 ;  /* 0x00000006ff157e24 */ /* 0x000fe2000f8e00ff */
[----:B------:R-:W-:Y:S05]  /*4b10*/  UMOV UR22, 0x0 ;  /* 0x0000000000167882 */ /* 0x000fea0000000000 */
[----:B------:R-:W5:Y:S01]  /*4b20*/  @!P1 LDC R3, c[0x0][0xb0c] ;  /* 0x0002c300ff039b82 */ /* 0x000f620000000800 */
[----:B------:R-:W-:Y:S01]  /*4b30*/  IMAD.U32 R20, RZ, RZ, UR7 ;  /* 0x00000007ff147e24 */ /* 0x000fe2000f8e00ff */
[----:B------:R-:W-:Y:S01]  /*4b40*/  UMOV UR23, 0x10000000 ;  /* 0x1000000000177882 */ /* 0x000fe20000000000 */
[----:B------:R-:W-:Y:S01]  /*4b50*/  @!P4 R2UR UR17, R21 ;  /* 0x000000001511c2ca */ /* 0x000fe200000e0000 */
[----:B------:R-:W-:Y:S01]  /*4b60*/  UMOV UR12, UR60 ;  /* 0x0000003c000c7c82 */ /* 0x000fe20008000000 */
[----:B------:R-:W-:Y:S01]  /*4b70*/  UISETP.NE.AND UP5, UPT, UR5, 0x3, UPT ;  /* 0x000000030500788c */ /* 0x000fe2000bfa5270 */
[----:B------:R-:W-:Y:S01]  /*4b80*/  @!P4 R2UR UR16, R20 ;  /* 0x000000001410c2ca */ /* 0x000fe200000e0000 */
[----:B------:R-:W-:Y:S01]  /*4b90*/  @!P4 IMAD.MOV.U32 R20, RZ, RZ, 0x2000 ;  /* 0x00002000ff14c424 */ /* 0x000fe200078e00ff */
[----:B------:R-:W-:Y:S02]  /*4ba0*/  UPRMT UR14, UR53, 0x654, UR9 ;  /* 0x00000654350e7896 */ /* 0x000fe40008000009 */
[----:B------:R-:W-:Y:S02]  /*4bb0*/  USEL UR7, UR5, URZ, UP5 ;  /* 0x000000ff05077287 */ /* 0x000fe4000a800000 */
[----:B------:R-:W-:Y:S02]  /*4bc0*/  USEL UR5, URZ, 0x1, UP5 ;  /* 0x00000001ff057887 */ /* 0x000fe4000a800000 */
[----:B------:R-:W-:Y:S04]  /*4bd0*/  ULEA UR6, UR7, UR13, 0x3 ;  /* 0x0000000d07067291 */ /* 0x000fe8000f8e18ff */
[----:B------:R-:W-:Y:S01]  /*4be0*/  LOP3.LUT R34, R34, UR5, RZ, 0x3c, !PT ;  /* 0x0000000522227c12 */ /* 0x000fe2000f8e3cff */
[----:B------:R1:W-:Y:S01]  /*4bf0*/  @!UP1 UTMALDG.3D [UR8], [UR16], desc[UR22] ;  /* 0x00001608100095b4 */ /* 0x0003e20008011000 */
[----:B------:R1:W-:Y:S02]  /*4c00*/  @!P4 SYNCS.ARRIVE.TRANS64.RED.A0TR RZ, [UR4+0x30], R20 ;  /* 0x00003014ffffc9a7 */ /* 0x0003e40008300404 */
[----:B------:R-:W-:Y:S02]  /*4c10*/  SHF.L.U32 R12, R34, 0x1f, RZ ;  /* 0x0000001f220c7819 */ /* 0x000fe400000006ff */
[----:B---3--:R-:W-:Y:S01]  /*4c20*/  @!P1 ISETP.NE.AND P0, PT, R10, 0x1, PT ;  /* 0x000000010a00980c */ /* 0x008fe20003f05270 */
[----:B--2---:R-:W-:Y:S01]  /*4c30*/  @!P1 IMAD.HI.U32 R14, R13, R14, RZ ;  /* 0x0000000e0d0e9227 */ /* 0x004fe200078e00ff */
[----:B-----5:R-:W-:Y:S03]  /*4c40*/  @!P1 ISETP.NE.AND P2, PT, R3, 0x1, PT ;  /* 0x000000010300980c */ /* 0x020fe60003f45270 */
[C---:B------:R-:W-:Y:S01]  /*4c50*/  @!P1 IMAD.HI.U32 R11, R8.reuse, R11, RZ ;  /* 0x0000000b080b9227 */ /* 0x040fe200078e00ff */
[----:B------:R-:W-:Y:S04]  /*4c60*/  @!P1 SHF.R.U32.HI R14, RZ, R15, R14 ;  /* 0x0000000fff0e9219 */ /* 0x000fe8000001160e */
[----:B-1----:R-:W-:Y:S01]  /*4c70*/  @!P1 SHF.R.U32.HI R9, RZ, R0, R11 ;  /* 0x00000000ff099219 */ /* 0x002fe2000001160b */
[----:B------:R-:W-:Y:S01]  /*4c80*/  SYNCS.ARRIVE.TRANS64.RED.A1T0 RZ, [UR14], RZ ;  /* 0x000000ffffff79a7 */ /* 0x000fe2000810040e */
[----:B------:R-:W-:Y:S02]  /*4c90*/  @!P1 SEL R14, R13, R14, !P2 ;  /* 0x0000000e0d0e9207 */ /* 0x000fe40005000000 */
[----:B------:R-:W-:Y:S01]  /*4ca0*/  @!P1 SEL R9, R8, R9, !P0 ;  /* 0x0000000908099207 */ /* 0x000fe20004000000 */
[----:B------:R-:W1:Y:S04]  /*4cb0*/  SYNCS.PHASECHK.TRANS64.TRYWAIT P5, [UR6+0x48], R12 ;  /* 0x0000480cff0075a7 */ /* 0x000e6800080a1106 */
[----:B------:R-:W-:Y:S02]  /*4cc0*/  @!P1 IMAD.IADD R0, R9, 0x1, -R14 ;  /* 0x0000000109009824 */ /* 0x000fe400078e0a0e */
[----:B------:R-:W-:Y:S02]  /*4cd0*/  @!P1 IMAD.IADD R9, R14, 0x1, -R9 ;  /* 0x000000010e099824 */ /* 0x000fe400078e0a09 */
[----:B------:R-:W-:Y:S02]  /*4ce0*/  @!P1 IMAD R13, R0, R3, R13 ;  /* 0x00000003000d9224 */ /* 0x000fe400078e020d */
[----:B------:R-:W-:Y:S01]  /*4cf0*/  @!P1 IMAD R8, R9, R10, R8 ;  /* 0x0000000a09089224 */ /* 0x000fe200078e0208 */
[----:B-1----:R-:W-:Y:S06]  /*4d00*/  @!P5 BRA `(.L_x_78) ;  /* 0x0000003000b8d947 */ /* 0x002fec0003800000 */
.L_x_148:
[----:B------:R-:W-:Y:S01]  /*4d10*/  UIADD3 UR9, UPT, UPT, UR6, 0x30, URZ ;  /* 0x0000003006097890 */ /* 0x000fe2000fffe0ff */
[----:B-1----:R-:W-:Y:S01]  /*4d20*/  @!P4 IADD3 R3, P0, PT, R32, 0x580, RZ ;  /* 0x000005802003c810 */ /* 0x002fe20007f1e0ff */
[----:B------:R-:W-:Y:S01]  /*4d30*/  VOTEU.ALL UP1, P4 ;  /* 0x0000000000ff7886 */ /* 0x000fe20002020000 */
[----:B------:R-:W-:Y:S01]  /*4d40*/  UMOV UR16, 0x0 ;  /* 0x0000000000107882 */ /* 0x000fe20000000000 */
[----:B------:R-:W-:Y:S01]  /*4d50*/  UMOV UR17, 0x10000000 ;  /* 0x1000000000117882 */ /* 0x000fe20000000000 */
[----:B------:R-:W-:Y:S01]  /*4d60*/  @!P4 R2UR UR5, R3 ;  /* 0x000000000305c2ca */ /* 0x000fe200000e0000 */
[----:B------:R-:W-:Y:S01]  /*4d70*/  @!P4 IMAD.X R0, RZ, RZ, R33, P0 ;  /* 0x000000ffff00c224 */ /* 0x000fe200000e0621 */
[----:B------:R-:W-:Y:S01]  /*4d80*/  @!UP1 ULEA UR8, UR7, UR13, 0xd ;  /* 0x0000000d07089291 */ /* 0x000fe2000f8e68ff */
[----:B------:R-:W-:Y:S01]  /*4d90*/  ISETP.NE.AND P0, PT, R27, 0x2, PT ;  /* 0x000000021b00780c */ /* 0x000fe20003f05270 */
[----:B------:R-:W-:Y:S01]  /*4da0*/  @!UP1 UIADD3 UR10, UPT, UPT, UR10, 0x20, URZ ;  /* 0x000000200a0a9890 */ /* 0x000fe2000fffe0ff */
[----:B------:R-:W-:Y:S01]  /*4db0*/  IMAD.IADD R20, R8, 0x1, R66 ;  /* 0x0000000108147824 */ /* 0x000fe200078e0242 */
[----:B------:R-:W-:Y:S01]  /*4dc0*/  @!P4 R2UR UR4, R0 ;  /* 0x000000000004c2ca */ /* 0x000fe200000e0000 */
[----:B------:R-:W-:Y:S01]  /*4dd0*/  @!UP1 UIADD3 UR8, UPT, UPT, UR8, 0x400, URZ ;  /* 0x0000040008089890 */ /* 0x000fe2000fffe0ff */
[----:B------:R-:W-:Y:S01]  /*4de0*/  SEL R0, RZ, 0x1, P0 ;  /* 0x00000001ff007807 */ /* 0x000fe20000000000 */
[----:B------:R-:W-:Y:S01]  /*4df0*/  VOTEU.ALL UP1, P4 ;  /* 0x0000000000ff7886 */ /* 0x000fe20002020000 */
[----:B------:R-:W-:Y:S01]  /*4e00*/  UMOV UR12, UR60 ;  /* 0x0000003c000c7c82 */ /* 0x000fe20008000000 */
[----:B------:R-:W-:Y:S01]  /*4e10*/  @P3 R2UR UR60, R24 ;  /* 0x00000000183c32ca */ /* 0x000fe200000e0000 */
[----:B------:R-:W-:Y:S01]  /*4e20*/  IMAD.IADD R21, R13, 0x1, R68 ;  /* 0x000000010d157824 */ /* 0x000fe200078e0244 */
[----:B------:R-:W-:Y:S01]  /*4e30*/  LOP3.LUT R25, R25, R0, RZ, 0x3c, !PT ;  /* 0x0000000019197212 */ /* 0x000fe200078e3cff */
[----:B------:R-:W-:Y:S01]  /*4e40*/  IMAD.U32 R10, RZ, RZ, UR5 ;  /* 0x00000005ff0a7e24 */ /* 0x000fe2000f8e00ff */
[----:B------:R-:W-:Y:S04]  /*4e50*/  SEL R27, R27, RZ, P0 ;  /* 0x000000ff1b1b7207 */ /* 0x000fe80000000000 */
[----:B------:R-:W-:Y:S01]  /*4e60*/  IMAD.U32 R11, RZ, RZ, UR4 ;  /* 0x00000004ff0b7e24 */ /* 0x000fe2000f8e00ff */
[----:B------:R-:W-:Y:S01]  /*4e70*/  @!P4 R2UR UR14, R10 ;  /* 0x000000000a0ec2ca */ /* 0x000fe200000e0000 */
[----:B------:R-:W-:Y:S03]  /*4e80*/  UPRMT UR4, UR53, 0x654, UR9 ;  /* 0x0000065435047896 */ /* 0x000fe60008000009 */
[----:B------:R-:W-:Y:S11]  /*4e90*/  @!P4 R2UR UR15, R11 ;  /* 0x000000000b0fc2ca */ /* 0x000ff600000e0000 */
[----:B------:R-:W-:Y:S02]  /*4ea0*/  @!UPT UIADD3 URZ, UPT, UPT, URZ, URZ, URZ ;  /* 0x000000fffffff290 */ /* 0x000fe4000fffe0ff */
[----:B------:R1:W-:Y:S01]  /*4eb0*/  @!UP1 UTMALDG.3D [UR8], [UR14], desc[UR16] ;  /* 0x000010080e0095b4 */ /* 0x0003e20008011000 */
[----:B------:R2:W-:Y:S01]  /*4ec0*/  @!P4 SYNCS.ARRIVE.TRANS64.RED.A0TR RZ, [UR6+0x30], R23 ;  /* 0x00003017ffffc9a7 */ /* 0x0005e20008300406 */
[----:B------:R-:W-:Y:S01]  /*4ed0*/  SYNCS.ARRIVE.TRANS64.RED.A1T0 RZ, [UR4], RZ ;  /* 0x000000ffffff79a7 */ /* 0x000fe20008100404 */
[----:B------:R-:W-:Y:S04]  /*4ee0*/  UIADD3 UR4, UPT, UPT, UR7, 0x1, URZ ;  /* 0x0000000107047890 */ /* 0x000fe8000fffe0ff */
[----:B------:R-:W-:Y:S04]  /*4ef0*/  UISETP.NE.AND UP1, UPT, UR4, 0x3, UPT ;  /* 0x000000030400788c */ /* 0x000fe8000bf25270 */
[----:B------:R-:W-:Y:S06]  /*4f00*/  USEL UR5, URZ, 0x1, UP1 ;  /* 0x00000001ff057887 */ /* 0x000fec0008800000 */
[----:B------:R-:W-:Y:S01]  /*4f10*/  LOP3.LUT R34, R34, UR5, RZ, 0x3c, !PT ;  /* 0x0000000522227c12 */ /* 0x000fe2000f8e3cff */
[----:B-1----:R-:W-:Y:S02]  /*4f20*/  USEL UR8, UR4, URZ, UP1 ;  /* 0x000000ff04087287 */ /* 0x002fe40008800000 */
[----:B------:R-:W-:Y:S01]  /*4f30*/  UPLOP3.LUT UP1, UPT, UPT, UPT, UPT, 0x80, 0x8 ;  /* 0x000000000008789c */ /* 0x000fe20003f2f070 */
[----:B------:R-:W-:Y:S10]  /*4f40*/  @P3 BRA `(.L_x_79) ;  /* 0xfffffff4001c3947 */ /* 0x000ff4000383ffff */
[----:B------:R-:W-:Y:S01]  /*4f50*/  UIADD3 UR13, UPT, UPT, UR13, 0x48, URZ ;  /* 0x000000480d0d7890 */ /* 0x000fe2000fffe0ff */
[----:B------:R-:W-:-:S03]  /*4f60*/  SHF.L.U32 R3, R34, 0x1f, RZ ;  /* 0x0000001f22037819 */ /* 0x000fc600000006ff */
[----:B------:R-:W-:-:S09]  /*4f70*/  ULEA UR4, UR8, UR13, 0x3 ;  /* 0x0000000d08047291 */ /* 0x000fd2000f8e18ff */
[----:B------:R-:W1:Y:S02]  /*4f80*/  SYNCS.PHASECHK.TRANS64.TRYWAIT P0, [UR4], R3 ;  /* 0x00000003ff0075a7 */ /* 0x000e640008001104 */
[----:B-1----:R-:W-:Y:S05]  /*4f90*/  @!P0 BRA `(.L_x_80) ;  /* 0x00000030002c8947 */ /* 0x002fea0003800000 */
.L_x_150:
        /* <DEDUP_REMOVED lines=9> */
.L_x_152:
[----:B------:R-:W-:-:S04]  /*5030*/  UIADD3 UR4, UPT, UPT, UR4, 0x1, URZ ;  /* 0x0000000104047890 */ /* 0x000fc8000fffe0ff */
[----:B------:R-:W-:-:S04]  /*5040*/  UISETP.NE.AND UP0, UPT, UR4, 0x3, UPT ;  /* 0x000000030400788c */ /* 0x000fc8000bf05270 */
[----:B------:R-:W-:Y:S02]  /*5050*/  USEL UR5, URZ, 0x1, UP0 ;  /* 0x00000001ff057887 */ /* 0x000fe40008000000 */
[----:B------:R-:W-:-:S04]  /*5060*/  USEL UR4, UR4, URZ, UP0 ;  /* 0x000000ff04047287 */ /* 0x000fc80008000000 */
[----:B------:R-:W-:Y:S01]  /*5070*/  ULEA UR4, UR4, UR13, 0x3 ;  /* 0x0000000d04047291 */ /* 0x000fe2000f8e18ff */
[----:B-1----:R-:W-:-:S04]  /*5080*/  LOP3.LUT R3, R34, UR5, RZ, 0x3c, !PT ;  /* 0x0000000522037c12 */ /* 0x002fc8000f8e3cff */
[----:B------:R-:W-:Y:S01]  /*5090*/  SHF.L.U32 R3, R3, 0x1f, RZ ;  /* 0x0000001f03037819 */ /* 0x000fe200000006ff */
[----:B------:R-:W-:-:S07]  /*50a0*/  IMAD.U32 R0, RZ, RZ, UR4 ;  /* 0x00000004ff007e24 */ /* 0x000fce000f8e00ff */
.L_x_82:
[----:B-1----:R1:W3:Y:S02]  /*50b0*/  SYNCS.PHASECHK.TRANS64.TRYWAIT P0, [R0+URZ], R3 ;  /* 0x00000003000075a7 */ /* 0x0022e400080011ff */
[----:B---3--:R-:W-:Y:S05]  /*50c0*/  @!P0 NANOSLEEP.SYNCS 0x989680 ;  /* 0x009896800000895d */ /* 0x008fea0003900000 */
[----:B------:R-:W3:Y:S02]  /*50d0*/  @!P0 SYNCS.PHASECHK.TRANS64 P0, [R0+URZ], R3 ;  /* 0x00000003000085a7 */ /* 0x000ee400080010ff */
[----:B---3--:R-:W-:Y:S05]  /*50e0*/  @P0 EXIT ;  /* 0x000000000000094d */ /* 0x008fea0003800000 */
[----:B------:R-:W-:Y:S05]  /*50f0*/  BRA `(.L_x_82) ;  /* 0xfffffffc00ec7947 */ /* 0x000fea000383ffff */
.L_x_70:
[----:B------:R-:W-:-:S06]  /*5100*/  UISETP.GE.AND UP1, UPT, UR10, 0x4, UPT ;  /* 0x000000040a00788c */ /* 0x000fcc000bf26270 */
[----:B------:R-:W-:-:S13]  /*5110*/  PLOP3.LUT P0, PT, PT, PT, UP1, 0x80, 0x8 ;  /* 0x000000000008781c */ /* 0x000fda0003f0f018 */
[----:B------:R-:W-:Y:S05]  /*5120*/  @!P0 EXIT ;  /* 0x000000000000894d */ /* 0x000fea0003800000 */
[----:B------:R-:W-:Y:S01]  /*5130*/  BAR.SYNC.DEFER_BLOCKING 0x6, 0xa0 ;  /* 0x0182800000007b1d */ /* 0x000fe20000010000 */
[C---:B------:R-:W-:Y:S01]  /*5140*/  IMAD.SHL.U32 R0, R79.reuse, 0x20, RZ ;  /* 0x000000204f007824 */ /* 0x040fe200078e00ff */
[C---:B------:R-:W-:Y:S01]  /*5150*/  R2P PR, R79.reuse, 0x6 ;  /* 0x000000064f007804 */ /* 0x040fe20000000000 */
[C---:B------:R-:W-:Y:S02]  /*5160*/  IMAD.SHL.U32 R72, R79.reuse, 0x4, RZ ;  /* 0x000000044f487824 */ /* 0x040fe400078e00ff */
[C---:B------:R-:W-:Y:S01]  /*5170*/  IMAD.U32 R32, R79.reuse, 0x10000, RZ ;  /* 0x000100004f207824 */ /* 0x040fe200078e00ff */
[----:B------:R-:W-:Y:S02]  /*5180*/  UMOV UR36, 0x400 ;  /* 0x0000040000247882 */ /* 0x000fe40000000000 */
[----:B------:R-:W1:Y:S01]  /*5190*/  LDC R71, c[0x0][0x370] ;  /* 0x0000dc00ff477b82 */ /* 0x000e620000000800 */
[----:B------:R-:W-:Y:S01]  /*51a0*/  ULEA UR36, UR53, UR36, 0x18 ;  /* 0x0000002435247291 */ /* 0x000fe2000f8ec0ff */
[C---:B------:R-:W-:Y:S01]  /*51b0*/  LOP3.LUT R7, R0.reuse, 0xe0, RZ, 0xc0, !PT ;  /* 0x000000e000077812 */ /* 0x040fe200078ec0ff */
[----:B------:R-:W-:Y:S01]  /*51c0*/  IMAD.SHL.U32 R5, R79, 0x10, RZ ;  /* 0x000000104f057824 */ /* 0x000fe200078e00ff */
[----:B------:R-:W-:Y:S01]  /*51d0*/  LOP3.LUT R0, R0, 0x100, RZ, 0xc0, !PT ;  /* 0x0000010000007812 */ /* 0x000fe200078ec0ff */
[----:B------:R-:W-:Y:S01]  /*51e0*/  IMAD.MOV.U32 R78, RZ, RZ, 0x8 ;  /* 0x00000008ff4e7424 */ /* 0x000fe200078e00ff */
[----:B------:R-:W-:Y:S01]  /*51f0*/  LOP3.LUT R72, R7, 0x1c, R72, 0xf8, !PT ;  /* 0x0000001c07487812 */ /* 0x000fe200078ef848 */
[----:B------:R-:W-:Y:S01]  /*5200*/  IMAD.MOV.U32 R77, RZ, RZ, 0x10 ;  /* 0x00000010ff4d7424 */ /* 0x000fe200078e00ff */
[----:B------:R-:W2:Y:S01]  /*5210*/  LDC R28, c[0x0][0xb0c] ;  /* 0x0002c300ff1c7b82 */ /* 0x000ea20000000800 */
[----:B------:R-:W-:Y:S01]  /*5220*/  SHF.R.U32.HI R7, RZ, 0x2, R79 ;  /* 0x00000002ff077819 */ /* 0x000fe2000001164f */
[----:B------:R-:W-:Y:S01]  /*5230*/  IMAD.MOV.U32 R30, RZ, RZ, RZ ;  /* 0x000000ffff1e7224 */ /* 0x000fe200078e00ff */
[----:B------:R-:W-:Y:S01]  /*5240*/  LOP3.LUT R32, R32, 0x600000, RZ, 0xc0, !PT ;  /* 0x0060000020207812 */ /* 0x000fe200078ec0ff */
[----:B------:R-:W-:Y:S01]  /*5250*/  IMAD.MOV.U32 R76, RZ, RZ, RZ ;  /* 0x000000ffff4c7224 */ /* 0x000fe200078e00ff */
[----:B------:R-:W-:Y:S01]  /*5260*/  LOP3.LUT R5, R0, 0x600, R5, 0xf8, !PT ;  /* 0x0000060000057812 */ /* 0x000fe200078ef805 */
[----:B------:R-:W-:Y:S01]  /*5270*/  IMAD.MOV.U32 R82, RZ, RZ, RZ ;  /* 0x000000ffff527224 */ /* 0x000fe200078e00ff */
[----:B------:R-:W-:Y:S01]  /*5280*/  LOP3.LUT R72, R72, 0x4, R7, 0x78, !PT ;  /* 0x0000000448487812 */ /* 0x000fe200078e7807 */
[----:B------:R-:W4:Y:S01]  /*5290*/  LDC R69, c[0x0][0xb20] ;  /* 0x0002c800ff457b82 */ /* 0x000f220000000800 */
[----:B------:R-:W3:Y:S01]  /*52a0*/  LDS R3, [UR36+0x120] ;  /* 0x00012024ff037984 */ /* 0x000ee20008000800 */
[----:B------:R-:W-:Y:S01]  /*52b0*/  LOP3.LUT R79, R79, 0x60, RZ, 0xc0, !PT ;  /* 0x000000604f4f7812 */ /* 0x000fe200078ec0ff */
[----:B------:R-:W-:Y:S01]  /*52c0*/  IMAD.MOV.U32 R75, RZ, RZ, RZ ;  /* 0x000000ffff4b7224 */ /* 0x000fe200078e00ff */
[----:B------:R-:W-:Y:S01]  /*52d0*/  LOP3.LUT R72, R5, R72, RZ, 0xfc, !PT ;  /* 0x0000004805487212 */ /* 0x000fe200078efcff */
[----:B------:R-:W1:Y:S01]  /*52e0*/  LDCU.64 UR54, c[0x0][0x348] ;  /* 0x00006900ff3677ac */ /* 0x000e620008000a00 */
[----:B------:R-:W-:-:S02]  /*52f0*/  SEL R78, R78, 0xfffffff8, !P1 ;  /* 0xfffffff84e4e7807 */ /* 0x000fc40004800000 */
[----:B------:R-:W1:Y:S01]  /*5300*/  LDC R27, c[0x0][0xb30] ;  /* 0x0002cc00ff1b7b82 */ /* 0x000e620000000800 */
[----:B------:R-:W-:Y:S01]  /*5310*/  SEL R77, R77, 0xfffffff0, !P2 ;  /* 0xfffffff04d4d7807 */ /* 0x000fe20005000000 */
[----:B------:R-:W1:Y:S01]  /*5320*/  LDCU.64 UR48, c[0x0][0x888] ;  /* 0x00011100ff3077ac */ /* 0x000e620008000a00 */
[----:B------:R-:W1:Y:S05]  /*5330*/  LDCU.64 UR50, c[0x0][0x890] ;  /* 0x00011200ff3277ac */ /* 0x000e6a0008000a00 */
[----:B------:R-:W1:Y:S01]  /*5340*/  LDC.64 R64, c[0x0][0xb10] ;  /* 0x0002c400ff407b82 */ /* 0x000e620000000a00 */
[----:B------:R-:W-:Y:S01]  /*5350*/  UMOV UR42, 0x1 ;  /* 0x00000001002a7882 */ /* 0x000fe20000000000 */
[----:B------:R-:W-:Y:S01]  /*5360*/  UMOV UR37, URZ ;  /* 0x000000ff00257c82 */ /* 0x000fe20008000000 */
[----:B------:R-:W-:Y:S01]  /*5370*/  UIADD3 UR52, UPT, UPT, UR36, 0x400, URZ ;  /* 0x0000040024347890 */ /* 0x000fe2000fffe0ff */
[----:B------:R-:W-:Y:S01]  /*5380*/  UMOV UR41, URZ ;  /* 0x000000ff00297c82 */ /* 0x000fe20008000000 */
[----:B------:R-:W-:-:S03]  /*5390*/  UMOV UR40, URZ ;  /* 0x000000ff00287c82 */ /* 0x000fc60008000000 */
[----:B------:R-:W1:Y:S08]  /*53a0*/  LDC.64 R24, c[0x0][0xb18] ;  /* 0x0002c600ff187b82 */ /* 0x000e700000000a00 */
[----:B------:R-:W1:Y:S08]  /*53b0*/  LDC.64 R22, c[0x0][0xb28] ;  /* 0x0002ca00ff167b82 */ /* 0x000e700000000a00 */
[----:B------:R-:W1:Y:S01]  /*53c0*/  LDC.64 R62, c[0x0][0x8b0] ;  /* 0x00022c00ff3e7b82 */ /* 0x000e620000000a00 */
[----:B---3--:R-:W-:-:S07]  /*53d0*/  IMAD.IADD R32, R3, 0x1, R32 ;  /* 0x0000000103207824 */ /* 0x008fce00078e0220 */
[----:B------:R-:W3:Y:S08]  /*53e0*/  LDC.64 R60, c[0x0][0x8a8] ;  /* 0x00022a00ff3c7b82 */ /* 0x000ef00000000a00 */
[----:B--2-4-:R-:W1:Y:S02]  /*53f0*/  LDC R70, c[0x0][0x374] ;  /* 0x0000dd00ff467b82 */ /* 0x014e640000000800 */
.L_x_113:
[C---:B------:R-:W-:Y:S02]  /*5400*/  LEA R0, R82.reuse, UR36, 0x3 ;  /* 0x0000002452007c11 */ /* 0x040fe4000f8e18ff */
[----:B------:R-:W-:Y:S02]  /*5410*/  SHF.L.U32 R3, R75, 0x1f, RZ ;  /* 0x0000001f4b037819 */ /* 0x000fe400000006ff */
[----:B-1----:R-:W-:Y:S02]  /*5420*/  LEA R16, R82, UR36, 0x4 ;  /* 0x0000002452107c11 */ /* 0x002fe4000f8e20ff */
[----:B------:R-:W2:Y:S02]  /*5430*/  SYNCS.PHASECHK.TRANS64.TRYWAIT P0, [R0+URZ+0x70], R3 ;  /* 0x00007003000075a7 */ /* 0x000ea400080011ff */
[----:B--2---:R-:W-:Y:S05]  /*5440*/  @!P0 BRA `(.L_x_83) ;  /* 0x0000002c00308947 */ /* 0x004fea0003800000 */
.L_x_153:
[----:B------:R-:W4:Y:S01]  /*5450*/  LDC.64 R12, c[0x0][0xb10] ;  /* 0x0002c400ff0c7b82 */ /* 0x000f220000000a00 */
[----:B------:R-:W3:Y:S01]  /*5460*/  LDS.128 R16, [R16+0x100] ;  /* 0x0001000010107984 */ /* 0x000ee20000000c00 */
[----:B-1----:R-:W-:Y:S01]  /*5470*/  ISETP.NE.AND P1, PT, R27, 0x1, PT ;  /* 0x000000011b00780c */ /* 0x002fe20003f25270 */
[----:B--2---:R-:W-:Y:S01]  /*5480*/  VIADD R0, R0, 0x80 ;  /* 0x0000008000007836 */ /* 0x004fe20000000000 */
[----:B------:R-:W-:Y:S04]  /*5490*/  ISETP.GE.AND P0, PT, R26, 0x1, PT ;  /* 0x000000011a00780c */ /* 0x000fe80003f06270 */
[----:B------:R-:W1:Y:S01]  /*54a0*/  LDC.64 R10, c[0x0][0xb18] ;  /* 0x0002c600ff0a7b82 */ /* 0x000e620000000a00 */
[----:B------:R-:W-:Y:S01]  /*54b0*/  PRMT R0, RZ, 0x654, R0 ;  /* 0x00000654ff007816 */ /* 0x000fe20000000000 */
[----:B------:R-:W-:Y:S01]  /*54c0*/  @!PT LDS RZ, [RZ] ;  /* 0x00000000fffff984 */ /* 0x000fe20000000800 */
[----:B------:R-:W-:Y:S01]  /*54d0*/  @!PT LDS RZ, [RZ] ;  /* 0x00000000fffff984 */ /* 0x000fe20000000800 */
[----:B------:R-:W-:Y:S01]  /*54e0*/  @!PT LDS RZ, [RZ] ;  /* 0x00000000fffff984 */ /* 0x000fe20000000800 */
[----:B------:R-:W-:Y:S01]  /*54f0*/  @!PT LDS RZ, [RZ] ;  /* 0x00000000fffff984 */ /* 0x000fe20000000800 */
[----:B------:R2:W-:Y:S06]  /*5500*/  MEMBAR.ALL.CTA ;  /* 0x0000000000007992 */ /* 0x0005ec0000008000 */
[----:B--2---:R-:W2:Y:S01]  /*5510*/  FENCE.VIEW.ASYNC.S ;  /* 0x00000000000073c6 */ /* 0x004ea20000000000 */
[----:B------:R-:W1:Y:S08]  /*5520*/  @!P1 LDC R14, c[0x0][0xb20] ;  /* 0x0002c800ff0e9b82 */ /* 0x000e700000000800 */
[----:B------:R-:W1:Y:S01]  /*5530*/  @!P1 LDC R9, c[0x0][0xb0c] ;  /* 0x0002c300ff099b82 */ /* 0x000e620000000800 */
[----:B--2---:R2:W-:Y:S01]  /*5540*/  SYNCS.ARRIVE.TRANS64.RED.A1T0 RZ, [R0+URZ], RZ ;  /* 0x000000ff00ff79a7 */ /* 0x0045e200081004ff */
[----:B---3--:R-:W-:Y:S04]  /*5550*/  LOP3.LUT P4, RZ, R18, 0x1, RZ, 0xc0, !PT ;  /* 0x0000000112ff7812 */ /* 0x008fe8000788c0ff */
[----:B------:R-:W-:Y:S09]  /*5560*/  P2R R80, PR, RZ, 0x10 ;  /* 0x00000010ff507803 */ /* 0x000ff20000000000 */
[----:B------:R-:W-:Y:S02]  /*5570*/  @P4 MOV R31, R16 ;  /* 0x00000010001f4202 */ /* 0x000fe40000000f00 */
[----:B------:R-:W-:Y:S01]  /*5580*/  @P4 LOP3.LUT R29, R17, 0xffff, RZ, 0xc0, !PT ;  /* 0x0000ffff111d4812 */ /* 0x000fe200078ec0ff */
[----:B--2-4-:R-:W-:Y:S06]  /*5590*/  @!P0 BRA `(.L_x_84) ;  /* 0x0000000000a48947 */ /* 0x014fec0003800000 */
[----:B------:R-:W-:Y:S01]  /*55a0*/  IMAD.HI.U32 R36, R70, R25, RZ ;  /* 0x0000001946247227 */ /* 0x000fe200078e00ff */
[----:B------:R-:W-:Y:S02]  /*55b0*/  ISETP.NE.AND P0, PT, R24, 0x1, PT ;  /* 0x000000011800780c */ /* 0x000fe40003f05270 */
[----:B------:R-:W-:Y:S01]  /*55c0*/  ISETP.NE.AND P2, PT, R26, 0x1, PT ;  /* 0x000000011a00780c */ /* 0x000fe20003f45270 */
[-C--:B------:R-:W-:Y:S01]  /*55d0*/  IMAD.HI.U32 R34, R71, R64.reuse, RZ ;  /* 0x0000004047227227 */ /* 0x080fe200078e00ff */
[----:B------:R-:W-:Y:S02]  /*55e0*/  SHF.R.U32.HI R37, RZ, R69, R36 ;  /* 0x00000045ff257219 */ /* 0x000fe40000011624 */
[----:B------:R-:W-:Y:S01]  /*55f0*/  ISETP.NE.AND P3, PT, R28, 0x1, PT ;  /* 0x000000011c00780c */ /* 0x000fe20003f65270 */
[----:B------:R-:W-:Y:S01]  /*5600*/  IMAD.HI.U32 R40, R29, R25, RZ ;  /* 0x000000191d287227 */ /* 0x000fe200078e00ff */
[----:B------:R-:W-:Y:S02]  /*5610*/  SHF.R.U32.HI R34, RZ, R65, R34 ;  /* 0x00000041ff227219 */ /* 0x000fe40000011622 */
[----:B------:R-:W-:Y:S01]  /*5620*/  SEL R3, R70, R37, !P0 ;  /* 0x0000002546037207 */ /* 0x000fe20004000000 */
[----:B------:R-:W-:Y:S01]  /*5630*/  IMAD.HI.U32 R38, R31, R64, RZ ;  /* 0x000000401f267227 */ /* 0x000fe200078e00ff */
[----:B------:R-:W-:Y:S03]  /*5640*/  SEL R7, R71, R34, !P3 ;  /* 0x0000002247077207 */ /* 0x000fe60005800000 */
[-C--:B------:R-:W-:Y:S01]  /*5650*/  IMAD.HI.U32 R34, R3, R22.reuse, RZ ;  /* 0x0000001603227227 */ /* 0x080fe200078e00ff */
[----:B------:R-:W-:Y:S03]  /*5660*/  SHF.R.U32.HI R38, RZ, R65, R38 ;  /* 0x00000041ff267219 */ /* 0x000fe60000011626 */
[----:B------:R-:W-:Y:S01]  /*5670*/  IMAD.HI.U32 R36, R7, R22, RZ ;  /* 0x0000001607247227 */ /* 0x000fe200078e00ff */
[----:B------:R-:W-:Y:S02]  /*5680*/  @P2 SHF.R.U32.HI R3, RZ, R23, R34 ;  /* 0x00000017ff032219 */ /* 0x000fe40000011622 */
[----:B------:R-:W-:Y:S02]  /*5690*/  SHF.R.U32.HI R34, RZ, R69, R40 ;  /* 0x00000045ff227219 */ /* 0x000fe40000011628 */
[----:B------:R-:W-:Y:S01]  /*56a0*/  @P2 SHF.R.U32.HI R7, RZ, R23, R36 ;  /* 0x00000017ff072219 */ /* 0x000fe20000011624 */
[C---:B------:R-:W-:Y:S01]  /*56b0*/  IMAD R2, R26.reuse, R3, RZ ;  /* 0x000000031a027224 */ /* 0x040fe200078e02ff */
[----:B------:R-:W-:Y:S02]  /*56c0*/  SEL R5, R29, R34, !P0 ;  /* 0x000000221d057207 */ /* 0x000fe40004000000 */
[----:B------:R-:W-:Y:S01]  /*56d0*/  SEL R3, R31, R38, !P3 ;  /* 0x000000261f037207 */ /* 0x000fe20005800000 */
[----:B------:R-:W-:Y:S01]  /*56e0*/  IMAD R4, R26, R7, RZ ;  /* 0x000000071a047224 */ /* 0x000fe200078e02ff */
[C---:B------:R-:W-:Y:S01]  /*56f0*/  ISETP.GE.AND P0, PT, R5.reuse, R2, PT ;  /* 0x000000020500720c */ /* 0x040fe20003f06270 */
[----:B------:R-:W-:Y:S03]  /*5700*/  IMAD.HI.U32 R6, R5, R22, RZ ;  /* 0x0000001605067227 */ /* 0x000fe600078e00ff */
[----:B------:R-:W-:Y:S01]  /*5710*/  ISETP.GE.OR P0, PT, R3, R4, P0 ;  /* 0x000000040300720c */ /* 0x000fe20000706670 */
[----:B------:R-:W-:Y:S01]  /*5720*/  IMAD.MOV R4, RZ, RZ, -R3 ;  /* 0x000000ffff047224 */ /* 0x000fe200078e0a03 */
[-C--:B------:R-:W-:Y:S03]  /*5730*/  SHF.R.U32.HI R6, RZ, R23.reuse, R6 ;  /* 0x00000017ff067219 */ /* 0x080fe60000011606 */
[----:B------:R-:W-:Y:S01]  /*5740*/  IMAD R31, R28, R4, R31 ;  /* 0x000000041c1f7224 */ /* 0x000fe200078e021f */
[----:B------:R-:W-:Y:S05]  /*5750*/  SEL R15, R5, R6, !P2 ;  /* 0x00000006050f7207 */ /* 0x000fea0005000000 */
[----:B------:R-:W-:Y:S02]  /*5760*/  IMAD.MOV R6, RZ, RZ, -R15 ;  /* 0x000000ffff067224 */ /* 0x000fe400078e0a0f */
[C---:B------:R-:W-:Y:S04]  /*5770*/  @!P0 IMAD.HI.U32 R2, R3.reuse, R22, RZ ;  /* 0x0000001603028227 */ /* 0x040fe800078e00ff */
[----:B------:R-:W-:Y:S01]  /*5780*/  IMAD R6, R26, R6, R5 ;  /* 0x000000061a067224 */ /* 0x000fe200078e0205 */
[----:B------:R-:W-:Y:S04]  /*5790*/  @!P0 SHF.R.U32.HI R2, RZ, R23, R2 ;  /* 0x00000017ff028219 */ /* 0x000fe80000011602 */
[----:B------:R-:W-:Y:S02]  /*57a0*/  @!P0 SEL R0, R3, R2, !P2 ;  /* 0x0000000203008207 */ /* 0x000fe40005000000 */
[----:B------:R-:W-:Y:S02]  /*57b0*/  IADD3 R2, PT, PT, -R5, RZ, RZ ;  /* 0x000000ff05027210 */ /* 0x000fe40007ffe1ff */
[----:B------:R-:W-:Y:S01]  /*57c0*/  @!P0 IADD3 R8, PT, PT, R15, -R0, RZ ;  /* 0x800000000f088210 */ /* 0x000fe20007ffe0ff */
[----:B------:R-:W-:Y:S02]  /*57d0*/  @!P0 IMAD R0, R7, R6, R0 ;  /* 0x0000000607008224 */ /* 0x000fe400078e0200 */
[----:B------:R-:W-:Y:S02]  /*57e0*/  IMAD R29, R24, R2, R29 ;  /* 0x00000002181d7224 */ /* 0x000fe400078e021d */
[----:B------:R-:W-:Y:S02]  /*57f0*/  @!P0 IMAD R5, R8, R26, R3 ;  /* 0x0000001a08058224 */ /* 0x000fe400078e0203 */
[----:B------:R-:W-:Y:S04]  /*5800*/  @!P0 IMAD.MOV.U32 R3, RZ, RZ, R0 ;  /* 0x000000ffff038224 */ /* 0x000fe800078e0000 */
[----:B------:R-:W-:Y:S02]  /*5810*/  IMAD R31, R3, R28, R31 ;  /* 0x0000001c031f7224 */ /* 0x000fe400078e021f */
[----:B------:R-:W-:Y:S07]  /*5820*/  IMAD R29, R5, R24, R29 ;  /* 0x00000018051d7224 */ /* 0x000fee00078e021d */
.L_x_84:
[----:B-1----:R-:W-:Y:S01]  /*5830*/  @!P1 ISETP.NE.AND P0, PT, R10, 0x1, PT ;  /* 0x000000010a00980c */ /* 0x002fe20003f05270 */
[----:B------:R-:W-:Y:S01]  /*5840*/  @!P1 IMAD.HI.U32 R0, R31, R12, RZ ;  /* 0x0000000c1f009227 */ /* 0x000fe200078e00ff */
[----:B------:R-:W-:Y:S01]  /*5850*/  @!P1 ISETP.NE.AND P2, PT, R9, 0x1, PT ;  /* 0x000000010900980c */ /* 0x000fe20003f45270 */
[----:B------:R-:W-:Y:S01]  /*5860*/  ULOP3.LUT UP0, URZ, UR52, 0x3f0, URZ, 0xc0, !UPT ;  /* 0x000003f034ff7892 */ /* 0x000fe2000f80c0ff */
[----:B------:R-:W-:Y:S01]  /*5870*/  R2UR UR5, R21 ;  /* 0x00000000150572ca */ /* 0x000fe200000e0000 */
[----:B------:R-:W-:Y:S01]  /*5880*/  @!P1 IMAD.HI.U32 R3, R29, R11, RZ ;  /* 0x0000000b1d039227 */ /* 0x000fe200078e00ff */
[----:B------:R-:W-:Y:S02]  /*5890*/  @!P1 SHF.R.U32.HI R0, RZ, R13, R0 ;  /* 0x0000000dff009219 */ /* 0x000fe40000011600 */
[----:B------:R-:W-:Y:S01]  /*58a0*/  R2UR UR4, R20 ;  /* 0x00000000140472ca */ /* 0x000fe200000e0000 */
[----:B------:R-:W-:Y:S01]  /*58b0*/  VIADD R82, R82, 0x1 ;  /* 0x0000000152527836 */ /* 0x000fe20000000000 */
[----:B------:R-:W-:Y:S02]  /*58c0*/  @!P1 SHF.R.U32.HI R2, RZ, R14, R3 ;  /* 0x0000000eff029219 */ /* 0x000fe40000011603 */
[----:B------:R-:W-:Y:S02]  /*58d0*/  @!P1 SEL R3, R31, R0, !P2 ;  /* 0x000000001f039207 */ /* 0x000fe40005000000 */
[----:B------:R-:W-:Y:S02]  /*58e0*/  @!P1 SEL R2, R29, R2, !P0 ;  /* 0x000000021d029207 */ /* 0x000fe40004000000 */
[----:B------:R-:W-:Y:S01]  /*58f0*/  @P4 SHF.R.U32.HI R74, RZ, 0x10, R17 ;  /* 0x00000010ff4a4819 */ /* 0x000fe20000011611 */
[----:B------:R-:W-:Y:S02]  /*5900*/  USHF.L.U32 UR46, UR5, 0x6, URZ ;  /* 0x00000006052e7899 */ /* 0x000fe400080006ff */
[----:B------:R-:W-:Y:S02]  /*5910*/  @!P1 IMAD.IADD R0, R2, 0x1, -R3 ;  /* 0x0000000102009824 */ /* 0x000fe400078e0a03 */
[----:B------:R-:W-:Y:S01]  /*5920*/  @!P1 IMAD.IADD R2, R3, 0x1, -R2 ;  /* 0x0000000103029824 */ /* 0x000fe200078e0a02 */
[----:B------:R-:W-:Y:S01]  /*5930*/  USHF.L.U32 UR45, UR4, 0x6, URZ ;  /* 0x00000006042d7899 */ /* 0x000fe200080006ff */
[----:B------:R-:W-:Y:S02]  /*5940*/  @!P1 IMAD R31, R0, R9, R31 ;  /* 0x00000009001f9224 */ /* 0x000fe400078e021f */
[----:B------:R-:W-:Y:S01]  /*5950*/  @!P1 IMAD R29, R2, R10, R29 ;  /* 0x0000000a021d9224 */ /* 0x000fe200078e021d */
[----:B------:R-:W-:Y:S08]  /*5960*/  BRA.U !UP0, `(.L_x_85) ;  /* 0x00000001087c7547 */ /* 0x000ff0000b800000 */
[----:B------:R-:W1:Y:S01]  /*5970*/  LDCU.64 UR8, c[0x4][0x80] ;  /* 0x01001000ff0877ac */ /* 0x000e620008000a00 */
[----:B------:R-:W-:Y:S01]  /*5980*/  MOV R2, 0x0 ;  /* 0x0000000000027802 */ /* 0x000fe20000000f00 */
[----:B------:R-:W-:Y:S02]  /*5990*/  HFMA2 R12, -RZ, RZ, 0, 5.9604644775390625e-08 ;  /* 0x00000001ff0c7431 */ /* 0x000fe400000001ff */
[----:B------:R-:W-:Y:S01]  /*59a0*/  IMAD.MOV.U32 R8, RZ, RZ, 0x70 ;  /* 0x00000070ff087424 */ /* 0x000fe200078e00ff */
[----:B------:R2:W3:Y:S01]  /*59b0*/  LDC.64 R14, c[0x4][R2] ;  /* 0x01000000020e7b82 */ /* 0x0004e20000000a00 */
[----:B------:R-:W4:Y:S01]  /*59c0*/  LDCU.64 UR6, c[0x4][0x88] ;  /* 0x01001100ff0677ac */ /* 0x000f220008000a00 */
[----:B------:R-:W-:Y:S01]  /*59d0*/  IMAD.MOV.U32 R13, RZ, RZ, RZ ;  /* 0x000000ffff0d7224 */ /* 0x000fe200078e00ff */
[----:B------:R-:W2:Y:S01]  /*59e0*/  LDCU.64 UR4, c[0x4][0x8] ;  /* 0x01000100ff0477ac */ /* 0x000ea20008000a00 */
[----:B-1----:R-:W-:Y:S01]  /*59f0*/  MOV R5, UR9 ;  /* 0x0000000900057c02 */ /* 0x002fe20008000f00 */
[----:B------:R-:W-:Y:S01]  /*5a00*/  IMAD.U32 R4, RZ, RZ, UR8 ;  /* 0x00000008ff047e24 */ /* 0x000fe2000f8e00ff */
[----:B----4-:R-:W-:Y:S01]  /*5a10*/  MOV R7, UR7 ;  /* 0x0000000700077c02 */ /* 0x010fe20008000f00 */
[----:B------:R-:W-:Y:S01]  /*5a20*/  IMAD.U32 R6, RZ, RZ, UR6 ;  /* 0x00000006ff067e24 */ /* 0x000fe2000f8e00ff */
[----:B--2---:R-:W-:Y:S01]  /*5a30*/  MOV R11, UR5 ;  /* 0x00000005000b7c02 */ /* 0x004fe20008000f00 */
[----:B------:R-:W-:Y:S02]  /*5a40*/  IMAD.U32 R10, RZ, RZ, UR4 ;  /* 0x00000004ff0a7e24 */ /* 0x000fe4000f8e00ff */
[----:B------:R-:W-:Y:S07]  /*5a50*/  LEPC R20, `(.L_x_86) ;  /* 0x000000001014794e */ /* 0x000fee0000000000 */
[----:B---3-5:R-:W-:Y:S05]  /*5a60*/  CALL.ABS.NOINC R14 ;  /* 0x000000000e007343 */ /* 0x028fea0003c00000 */
.L_x_86:
[----:B------:R-:W1:Y:S01]  /*5a70*/  LDCU.64 UR8, c[0x4][0x80] ;  /* 0x01001000ff0877ac */ /* 0x000e620008000a00 */
[----:B------:R-:W2:Y:S01]  /*5a80*/  LDC.64 R2, c[0x4][R2] ;  /* 0x0100000002027b82 */ /* 0x000ea20000000a00 */
[----:B------:R-:W-:Y:S02]  /*5a90*/  HFMA2 R12, -RZ, RZ, 0, 5.9604644775390625e-08 ;  /* 0x00000001ff0c7431 */ /* 0x000fe400000001ff */
[----:B------:R-:W-:Y:S02]  /*5aa0*/  IMAD.MOV.U32 R8, RZ, RZ, 0x70 ;  /* 0x00000070ff087424 */ /* 0x000fe400078e00ff */
[----:B------:R-:W-:Y:S01]  /*5ab0*/  IMAD.MOV.U32 R13, RZ, RZ, RZ ;  /* 0x000000ffff0d7224 */ /* 0x000fe200078e00ff */
[----:B------:R-:W3:Y:S01]  /*5ac0*/  LDCU.64 UR6, c[0x4][0x88] ;  /* 0x01001100ff0677ac */ /* 0x000ee20008000a00 */
[----:B------:R-:W4:Y:S01]  /*5ad0*/  LDCU.64 UR4, c[0x4][0x8] ;  /* 0x01000100ff0477ac */ /* 0x000f220008000a00 */
[----:B-1----:R-:W-:Y:S02]  /*5ae0*/  MOV R4, UR8 ;  /* 0x0000000800047c02 */ /* 0x002fe40008000f00 */
[----:B------:R-:W-:Y:S02]  /*5af0*/  MOV R5, UR9 ;  /* 0x0000000900057c02 */ /* 0x000fe40008000f00 */
[----:B---3--:R-:W-:Y:S01]  /*5b00*/  MOV R7, UR7 ;  /* 0x0000000700077c02 */ /* 0x008fe20008000f00 */
[----:B------:R-:W-:Y:S01]  /*5b10*/  IMAD.U32 R6, RZ, RZ, UR6 ;  /* 0x00000006ff067e24 */ /* 0x000fe2000f8e00ff */
[----:B----4-:R-:W-:Y:S01]  /*5b20*/  MOV R11, UR5 ;  /* 0x00000005000b7c02 */ /* 0x010fe20008000f00 */
[----:B------:R-:W-:Y:S02]  /*5b30*/  IMAD.U32 R10, RZ, RZ, UR4 ;  /* 0x00000004ff0a7e24 */ /* 0x000fe4000f8e00ff */
[----:B------:R-:W-:Y:S07]  /*5b40*/  LEPC R20, `(.L_x_85) ;  /* 0x000000001014794e */ /* 0x000fee0000000000 */
[----:B--2---:R-:W-:Y:S05]  /*5b50*/  CALL.ABS.NOINC R2 ;  /* 0x0000000002007343 */ /* 0x004fea0003c00000 */
.L_x_85:
[----:B------:R-:W-:Y:S01]  /*5b60*/  ISETP.NE.U32.AND P4, PT, R62, RZ, PT ;  /* 0x000000ff3e00720c */ /* 0x000fe20003f85070 */
[----:B------:R-:W-:Y:S01]  /*5b70*/  UISETP.NE.AND UP2, UPT, UR43, URZ, UPT ;  /* 0x000000ff2b00728c */ /* 0x000fe2000bf45270 */
[----:B------:R-:W-:Y:S01]  /*5b80*/  ISETP.NE.U32.AND P2, PT, RZ, UR48, PT ;  /* 0x00000030ff007c0c */ /* 0x000fe2000bf45070 */
[----:B------:R-:W-:Y:S01]  /*5b90*/  UISETP.NE.U32.AND UP1, UPT, UR50, URZ, UPT ;  /* 0x000000ff3200728c */ /* 0x000fe2000bf25070 */
[----:B------:R-:W-:Y:S01]  /*5ba0*/  ISETP.NE.AND.EX P4, PT, R63, RZ, PT, P4 ;  /* 0x000000ff3f00720c */ /* 0x000fe20003f85340 */
[----:B------:R-:W-:Y:S01]  /*5bb0*/  UPLOP3.LUT UP0, UPT, UPT, UPT, UPT, 0x40, 0x4 ;  /* 0x000000000004789c */ /* 0x000fe20003f0e870 */
[----:B------:R-:W-:Y:S01]  /*5bc0*/  ISETP.NE.AND.EX P2, PT, RZ, UR49, PT, P2 ;  /* 0x00000031ff007c0c */ /* 0x000fe2000bf45320 */
[----:B------:R-:W-:Y:S01]  /*5bd0*/  UISETP.NE.AND.EX UP1, UPT, UR51, URZ, UPT, UP1 ;  /* 0x000000ff3300728c */ /* 0x000fe2000bf25310 */
[----:B------:R-:W-:Y:S04]  /*5be0*/  PLOP3.LUT P1, PT, PT, PT, UP2, 0x80, 0x8 ;  /* 0x000000000008781c */ /* 0x000fe80003f2f028 */
[----:B------:R-:W-:Y:S06]  /*5bf0*/  @UP2 UPLOP3.LUT UP0, UPT, UPT, UPT, UP1, 0x80, 0x8 ;  /* 0x000000000008289c */ /* 0x000fec0003f0f010 */
[----:B------:R-:W-:Y:S01]  /*5c00*/  PLOP3.LUT P0, PT, PT, PT, UP0, 0x80, 0x8 ;  /* 0x000000000008781c */ /* 0x000fe20003f0f008 */
[----:B------:R-:W-:Y:S01]  /*5c10*/  @!UPT UIADD3 URZ, UPT, UPT, URZ, URZ, URZ ;  /* 0x000000fffffff290 */ /* 0x000fe2000fffe0ff */
[----:B------:R-:W-:Y:S11]  /*5c20*/  BRA.U !UP1, `(.L_x_87) ;  /* 0x0000000109387547 */ /* 0x000ff6000b800000 */
[----:B------:R-:W-:Y:S01]  /*5c30*/  UISETP.NE.U32.AND UP0, UPT, UR48, URZ, UPT ;  /* 0x000000ff3000728c */ /* 0x000fe2000bf05070 */
[----:B------:R-:W-:Y:S02]  /*5c40*/  HFMA2 R0, -RZ, RZ, 0, 5.9604644775390625e-08 ;  /* 0x00000001ff007431 */ /* 0x000fe400000001ff */
[----:B------:R-:W-:Y:S01]  /*5c50*/  IMAD.MOV.U32 R67, RZ, RZ, 0x1 ;  /* 0x00000001ff437424 */ /* 0x000fe200078e00ff */
[----:B------:R-:W-:Y:S06]  /*5c60*/  UISETP.NE.AND.EX UP0, UPT, UR49, URZ, UPT, UP0 ;  /* 0x000000ff3100728c */ /* 0x000fec000bf05300 */
[----:B------:R-:W-:Y:S05]  /*5c70*/  PLOP3.LUT P3, PT, PT, PT, UP0, 0x80, 0x8 ;  /* 0x000000000008781c */ /* 0x000fea0003f6f008 */
[----:B------:R-:W1:Y:S01]  /*5c80*/  @UP0 LDCU.64 UR4, c[0x0][0x888] ;  /* 0x00011100ff0407ac */ /* 0x000e620008000a00 */
[----:B------:R-:W-:Y:S07]  /*5c90*/  @UP0 UIMAD UR6, UR60, UR50, URZ ;  /* 0x000000323c0602a4 */ /* 0x000fee000f8e02ff */
[----:B------:R-:W-:Y:S01]  /*5ca0*/  @!P3 PRMT R67, R0, 0x7610, R67 ;  /* 0x000076100043b816 */ /* 0x000fe20000000043 */
[----:B-1----:R-:W-:Y:S06]  /*5cb0*/  @UP0 UIMAD.WIDE UR4, UR6, 0x4, UR4 ;  /* 0x00000004060408a5 */ /* 0x002fec000f8e0204 */
[----:B------:R-:W-:Y:S01]  /*5cc0*/  IMAD.U32 R2, RZ, RZ, UR4 ;  /* 0x00000004ff027e24 */ /* 0x000fe2000f8e00ff */
[----:B------:R-:W-:Y:S04]  /*5cd0*/  MOV R3, UR5 ;  /* 0x0000000500037c02 */ /* 0x000fe80008000f00 */
[----:B------:R-:W1:Y:S01]  /*5ce0*/  @!UP0 LDCU UR4, c[0x0][0x880] ;  /* 0x00011000ff0487ac */ /* 0x000e620008000800 */
[----:B-----5:R2:W5:Y:S02]  /*5cf0*/  @P3 LDG.E R35, desc[UR56][R2.64] ;  /* 0x0000003802233981 */ /* 0x020564000c1e1900 */
[----:B-12---:R-:W-:Y:S02]  /*5d00*/  @!P3 IMAD.U32 R35, RZ, RZ, UR4 ;  /* 0x00000004ff23be24 */ /* 0x006fe4000f8e00ff */
.L_x_87:
[----:B------:R-:W-:Y:S05]  /*5d10*/  @!P4 BRA `(.L_x_88) ;  /* 0x000000000020c947 */ /* 0x000fea0003800000 */
[----:B------:R-:W-:Y:S04]  /*5d20*/  ISETP.NE.U32.AND P3, PT, R60, RZ, PT ;  /* 0x000000ff3c00720c */ /* 0x000fe80003f65070 */
[----:B------:R-:W-:Y:S11]  /*5d30*/  ISETP.NE.AND.EX P3, PT, R61, RZ, PT, P3 ;  /* 0x000000ff3d00720c */ /* 0x000ff60003f65330 */
[----:B------:R-:W-:Y:S02]  /*5d40*/  @!UPT UIADD3 URZ, UPT, UPT, URZ, URZ, URZ ;  /* 0x000000fffffff290 */ /* 0x000fe4000fffe0ff */
[----:B------:R-:W1:Y:S01]  /*5d50*/  @P3 LDC.64 R2, c[0x0][0x8a8] ;  /* 0x00022a00ff023b82 */ /* 0x000e620000000a00 */
[----:B------:R-:W-:Y:S04]  /*5d60*/  @P3 IMAD R0, R62, UR60, RZ ;  /* 0x0000003c3e003c24 */ /* 0x000fe8000f8e02ff */
[----:B-1----:R-:W-:Y:S05]  /*5d70*/  @P3 IMAD.WIDE R2, R0, 0x4, R2 ;  /* 0x0000000400023825 */ /* 0x002fea00078e0202 */
[----:B-----5:R1:W5:Y:S02]  /*5d80*/  @P3 LDG.E R33, desc[UR56][R2.64] ;  /* 0x0000003802213981 */ /* 0x020364000c1e1900 */
[----:B-1----:R-:W2:Y:S02]  /*5d90*/  @!P3 LDC R33, c[0x0][0x8a0] ;  /* 0x00022800ff21bb82 */ /* 0x002ea40000000800 */
.L_x_88:
[----:B-----5:R-:W-:Y:S01]  /*5da0*/  FSETP.NEU.AND P3, PT, R35, RZ, PT ;  /* 0x000000ff2300720b */ /* 0x020fe20003f6d000 */
[----:B------:R-:W-:Y:S01]  /*5db0*/  ULOP3.LUT UR4, UR42, 0x1, URZ, 0x3c, !UPT ;  /* 0x000000012a047892 */ /* 0x000fe2000f8e3cff */
[----:B------:R-:W-:Y:S01]  /*5dc0*/  SEL R9, RZ, 0xffffffff, P2 ;  /* 0xffffffffff097807 */ /* 0x000fe20001000000 */
[----:B------:R-:W-:Y:S01]  /*5dd0*/  BSSY B1, `(.L_x_89) ;  /* 0x000004d000017945 */ /* 0x000fe20003800000 */
[----:B------:R-:W-:Y:S01]  /*5de0*/  @P1 LOP3.LUT P2, RZ, R67, 0xff, RZ, 0xc0, !PT ;  /* 0x000000ff43ff1812 */ /* 0x000fe2000784c0ff */
[----:B------:R-:W-:Y:S01]  /*5df0*/  IMAD.MOV.U32 R87, RZ, RZ, 0x1 ;  /* 0x00000001ff577424 */ /* 0x000fe200078e00ff */
[----:B------:R-:W-:Y:S01]  /*5e00*/  @P1 SEL R2, RZ, 0xffffffff, P3 ;  /* 0xffffffffff021807 */ /* 0x000fe20001800000 */
[----:B------:R-:W-:Y:S01]  /*5e10*/  IMAD.U32 R42, RZ, RZ, UR4 ;  /* 0x00000004ff2a7e24 */ /* 0x000fe2000f8e00ff */
[----:B------:R-:W-:Y:S01]  /*5e20*/  LEA R84, R30, UR36, 0x3 ;  /* 0x000000241e547c11 */ /* 0x000fe2000f8e18ff */
[----:B------:R-:W-:Y:S01]  /*5e30*/  IMAD.U32 R43, RZ, RZ, UR37 ;  /* 0x00000025ff2b7e24 */ /* 0x000fe2000f8e00ff */
[----:B------:R-:W-:Y:S02]  /*5e40*/  @P0 SEL R2, R9, R2, !P2 ;  /* 0x0000000209020207 */ /* 0x000fe40005000000 */
[----:B------:R-:W-:Y:S02]  /*5e50*/  CS2R R46, SRZ ;  /* 0x00000000002e7805 */ /* 0x000fe4000001ff00 */
[----:B------:R-:W-:Y:S02]  /*5e60*/  SHF.L.U32 R7, R76, 0x1f, RZ ;  /* 0x0000001f4c077819 */ /* 0x000fe400000006ff */
[----:B------:R-:W-:Y:S02]  /*5e70*/  CS2R R44, SRZ ;  /* 0x00000000002c7805 */ /* 0x000fe4000001ff00 */
[----:B------:R-:W-:Y:S02]  /*5e80*/  @P1 LOP3.LUT R2, R2, 0x1, RZ, 0xc0, !PT ;  /* 0x0000000102021812 */ /* 0x000fe400078ec0ff */
[----:B------:R-:W-:Y:S02]  /*5e90*/  CS2R R50, SRZ ;  /* 0x0000000000327805 */ /* 0x000fe4000001ff00 */
[----:B------:R-:W-:Y:S02]  /*5ea0*/  PLOP3.LUT P2, PT, PT, PT, UP1, 0x80, 0x8 ;  /* 0x000000000008781c */ /* 0x000fe40003f4f018 */
[----:B------:R-:W-:Y:S02]  /*5eb0*/  CS2R R48, SRZ ;  /* 0x0000000000307805 */ /* 0x000fe4000001ff00 */
[----:B------:R-:W-:Y:S01]  /*5ec0*/  ISETP.NE.U32.OR P5, PT, R2, 0x1, !P1 ;  /* 0x000000010200780c */ /* 0x000fe20004fa5470 */
[----:B------:R-:W-:Y:S01]  /*5ed0*/  IMAD.U32 R2, RZ, RZ, UR37 ;  /* 0x00000025ff027e24 */ /* 0x000fe2000f8e00ff */
[----:B------:R-:W-:Y:S02]  /*5ee0*/  LEA.HI R5, R30, R30, RZ, 0x1 ;  /* 0x0000001e1e057211 */ /* 0x000fe400078f08ff */
[----:B------:R-:W-:Y:S02]  /*5ef0*/  CS2R R54, SRZ ;  /* 0x0000000000367805 */ /* 0x000fe4000001ff00 */
[----:B------:R-:W-:Y:S02]  /*5f00*/  LOP3.LUT P4, R81, R67, 0xff, RZ, 0xc0, !PT ;  /* 0x000000ff43517812 */ /* 0x000fe4000788c0ff */
[----:B------:R-:W-:Y:S02]  /*5f10*/  CS2R R52, SRZ ;  /* 0x0000000000347805 */ /* 0x000fe4000001ff00 */
[----:B------:R-:W-:Y:S01]  /*5f20*/  LEA R0, R2, UR36, 0x3 ;  /* 0x0000002402007c11 */ /* 0x000fe2000f8e18ff */
[C---:B------:R-:W-:Y:S01]  /*5f30*/  IMAD.SHL.U32 R3, R5.reuse, 0x20, RZ ;  /* 0x0000002005037824 */ /* 0x040fe200078e00ff */
[----:B------:R-:W-:Y:S02]  /*5f40*/  SEL R2, RZ, 0xffffffff, P3 ;  /* 0xffffffffff027807 */ /* 0x000fe40001800000 */
[----:B------:R-:W-:Y:S02]  /*5f50*/  CS2R R58, SRZ ;  /* 0x00000000003a7805 */ /* 0x000fe4000001ff00 */
[----:B------:R-:W-:Y:S02]  /*5f60*/  LOP3.LUT R5, R5, 0xffe, RZ, 0xc0, !PT ;  /* 0x00000ffe05057812 */ /* 0x000fe400078ec0ff */
[----:B------:R-:W-:Y:S02]  /*5f70*/  CS2R R56, SRZ ;  /* 0x0000000000387805 */ /* 0x000fe4000001ff00 */
[----:B------:R-:W-:Y:S02]  /*5f80*/  @P2 SEL R2, R9, R2, !P4 ;  /* 0x0000000209022207 */ /* 0x000fe40006000000 */
[----:B------:R-:W-:Y:S01]  /*5f90*/  @P5 SHF.L.U32 R11, R42, 0x1f, RZ ;  /* 0x0000001f2a0b5819 */ /* 0x000fe200000006ff */
[----:B------:R-:W-:Y:S01]  /*5fa0*/  IMAD.IADD R34, R30, 0x1, -R5 ;  /* 0x000000011e227824 */ /* 0x000fe200078e0a05 */
[----:B------:R-:W-:Y:S02]  /*5fb0*/  LOP3.LUT R3, R3, 0xffffffc0, RZ, 0xc0, !PT ;  /* 0xffffffc003037812 */ /* 0x000fe400078ec0ff */
[----:B------:R-:W1:Y:S01]  /*5fc0*/  @P5 SYNCS.PHASECHK.TRANS64.TRYWAIT P1, [R0+URZ+0x30], R11 ;  /* 0x0000300b000055a7 */ /* 0x000e6200080211ff */
[----:B------:R-:W-:Y:S02]  /*5fd0*/  LOP3.LUT R2, R2, 0x1, RZ, 0xc0, !PT ;  /* 0x0000000102027812 */ /* 0x000fe400078ec0ff */
[----:B------:R-:W-:Y:S01]  /*5fe0*/  IMAD.IADD R3, R32, 0x1, R3 ;  /* 0x0000000120037824 */ /* 0x000fe200078e0203 */
[----:B------:R-:W-:Y:S02]  /*5ff0*/  P2R R83, PR, RZ, 0x20 ;  /* 0x00000020ff537803 */ /* 0x000fe40000000000 */
[----:B------:R-:W-:Y:S01]  /*6000*/  ISETP.NE.U32.AND P2, PT, R2, 0x1, PT ;  /* 0x000000010200780c */ /* 0x000fe20003f45070 */
[----:B------:R-:W-:Y:S03]  /*6010*/  IMAD R34, R34, 0x100000, R3 ;  /* 0x0010000022227824 */ /* 0x000fe600078e0203 */
[----:B------:R-:W-:Y:S01]  /*6020*/  P2R R88, PR, RZ, 0x4 ;  /* 0x00000004ff587803 */ /* 0x000fe20000000000 */
[----:B------:R3:W4:Y:S01]  /*6030*/  SYNCS.PHASECHK.TRANS64.TRYWAIT P0, [R84+URZ+0x90], R7 ;  /* 0x00009007540075a7 */ /* 0x00072200080011ff */
[----:B-1----:R-:W-:Y:S01]  /*6040*/  @P5 SEL R87, RZ, 0x1, !P1 ;  /* 0x00000001ff575807 */ /* 0x002fe20004800000 */
[----:B---3--:R-:W-:Y:S06]  /*6050*/  @!P5 BRA `(.L_x_90) ;  /* 0x000000000090d947 */ /* 0x008fec0003800000 */
[----:B------:R-:W-:Y:S01]  /*6060*/  HFMA2 R55, -RZ, RZ, 0, 0 ;  /* 0x00000000ff377431 */ /* 0x000fe200000001ff */
[----:B------:R-:W-:Y:S01]  /*6070*/  ISETP.NE.AND P1, PT, R87, RZ, PT ;  /* 0x000000ff5700720c */ /* 0x000fe20003f25270 */
[----:B------:R-:W-:Y:S01]  /*6080*/  IMAD.U32 R3, RZ, RZ, UR37 ;  /* 0x00000025ff037e24 */ /* 0x000fe2000f8e00ff */
[----:B------:R-:W-:Y:S11]  /*6090*/  BSSY B0, `(.L_x_91) ;  /* 0x0000005000007945 */ /* 0x000ff60003800000 */
[----:B------:R-:W-:Y:S05]  /*60a0*/  @P1 BRA `(.L_x_92) ;  /* 0x00000000000c1947 */ /* 0x000fea0003800000 */
[----:B------:R-:W-:Y:S04]  /*60b0*/  SHF.L.U32 R5, R42, 0x1f, RZ ;  /* 0x0000001f2a057819 */ /* 0x000fe800000006ff */
[----:B------:R-:W1:Y:S02]  /*60c0*/  SYNCS.PHASECHK.TRANS64.TRYWAIT P1, [R0+URZ+0x30], R5 ;  /* 0x00003005000075a7 */ /* 0x000e6400080211ff */
[----:B-1----:R-:W-:Y:S05]  /*60d0*/  @!P1 BRA `(.L_x_93) ;  /* 0x0000002000209947 */ /* 0x002fea0003800000 */
.L_x_92:
[----:B------:R-:W-:Y:S05]  /*60e0*/  BSYNC B0 ;  /* 0x0000000000007941 */ /* 0x000fea0003800000 */
.L_x_91:
[----:B------:R-:W-:Y:S01]  /*60f0*/  ISETP.NE.AND P1, PT, R88, RZ, PT ;  /* 0x000000ff5800720c */ /* 0x000fe20003f25270 */
[----:B------:R-:W-:Y:S01]  /*6100*/  IMAD.MOV.U32 R54, RZ, RZ, RZ ;  /* 0x000000ffff367224 */ /* 0x000fe200078e00ff */
[----:B------:R-:W-:Y:S02]  /*6110*/  CS2R R52, SRZ ;  /* 0x0000000000347805 */ /* 0x000fe4000001ff00 */
[----:B------:R-:W-:Y:S02]  /*6120*/  CS2R R58, SRZ ;  /* 0x00000000003a7805 */ /* 0x000fe4000001ff00 */
[----:B------:R-:W-:Y:S02]  /*6130*/  CS2R R56, SRZ ;  /* 0x0000000000387805 */ /* 0x000fe4000001ff00 */
[----:B------:R-:W-:Y:S02]  /*6140*/  CS2R R50, SRZ ;  /* 0x0000000000327805 */ /* 0x000fe4000001ff00 */
[----:B------:R-:W-:Y:S02]  /*6150*/  CS2R R48, SRZ ;  /* 0x0000000000307805 */ /* 0x000fe4000001ff00 */
[----:B------:R-:W-:Y:S02]  /*6160*/  CS2R R46, SRZ ;  /* 0x00000000002e7805 */ /* 0x000fe4000001ff00 */
[----:B------:R-:W-:Y:S01]  /*6170*/  CS2R R44, SRZ ;  /* 0x00000000002c7805 */ /* 0x000fe2000001ff00 */
[----:B------:R-:W-:Y:S01]  /*6180*/  @P1 IMAD R4, R3, 0x800, R72 ;  /* 0x0000080003041824 */ /* 0x000fe200078e0248 */
[----:B------:R-:W-:Y:S05]  /*6190*/  @P1 WARPSYNC.ALL ;  /* 0x0000000000001948 */ /* 0x000fea0003800000 */
[----:B------:R-:W-:Y:S01]  /*61a0*/  @P1 LEA R4, R4, UR36, 0x2 ;  /* 0x0000002404041c11 */ /* 0x000fe2000f8e10ff */
[----:B------:R-:W-:Y:S04]  /*61b0*/  UIADD3 UR4, UPT, UPT, UR37, 0x1, URZ ;  /* 0x0000000125047890 */ /* 0x000fe8000fffe0ff */
[----:B------:R3:W2:Y:S01]  /*61c0*/  @P1 LDSM.16.M88.4 R56, [R4+0x400] ;  /* 0x000400000438183b */ /* 0x0006a20000000200 */
[----:B-1----:R-:W-:Y:S01]  /*61d0*/  @P1 VIADD R0, R4, 0x400 ;  /* 0x0000040004001836 */ /* 0x002fe20000000000 */
[----:B------:R-:W-:Y:S01]  /*61e0*/  UISETP.NE.AND UP0, UPT, UR4, 0x3, UPT ;  /* 0x000000030400788c */ /* 0x000fe2000bf05270 */
[C---:B------:R-:W-:Y:S02]  /*61f0*/  @P1 IMAD R2, R78.reuse, 0x4, R4 ;  /* 0x000000044e021824 */ /* 0x040fe400078e0204 */
[C---:B------:R-:W-:Y:S01]  /*6200*/  @P1 IMAD R5, R77.reuse, 0x4, R0 ;  /* 0x000000044d051824 */ /* 0x040fe200078e0200 */
[----:B------:R-:W-:Y:S01]  /*6210*/  USEL UR5, URZ, 0x1, UP0 ;  /* 0x00000001ff057887 */ /* 0x000fe20008000000 */
[----:B------:R-:W-:Y:S01]  /*6220*/  @P1 IMAD R0, R77, 0x4, R4 ;  /* 0x000000044d001824 */ /* 0x000fe200078e0204 */
[----:B------:R3:W1:Y:S01]  /*6230*/  @P1 LDSM.16.M88.4 R52, [R2+0x400] ;  /* 0x000400000234183b */ /* 0x0006620000000200 */
[----:B------:R-:W-:Y:S01]  /*6240*/  @P1 IMAD R3, R78, 0x4, R5 ;  /* 0x000000044e031824 */ /* 0x000fe200078e0205 */
[----:B------:R-:W-:Y:S02]  /*6250*/  USEL UR4, UR4, URZ, UP0 ;  /* 0x000000ff04047287 */ /* 0x000fe40008000000 */
[----:B------:R3:W1:Y:S01]  /*6260*/  @P1 LDSM.16.M88.4 R48, [R0+0x400] ;  /* 0x000400000030183b */ /* 0x0006620000000200 */
[----:B------:R-:W-:Y:S03]  /*6270*/  LOP3.LUT R42, R42, UR5, RZ, 0x3c, !PT ;  /* 0x000000052a2a7c12 */ /* 0x000fe6000f8e3cff */
[----:B------:R3:W1:Y:S01]  /*6280*/  @P1 LDSM.16.M88.4 R44, [R3] ;  /* 0x00000000032c183b */ /* 0x0006620000000200 */
[----:B------:R-:W-:Y:S03]  /*6290*/  IMAD.U32 R43, RZ, RZ, UR4 ;  /* 0x00000004ff2b7e24 */ /* 0x000fe6000f8e00ff */
.L_x_90:
[----:B------:R-:W-:Y:S05]  /*62a0*/  BSYNC B1 ;  /* 0x0000000000017941 */ /* 0x000fea0003800000 */
.L_x_89:
[----:B---3--:R-:W-:Y:S04]  /*62b0*/  SHF.R.U32.HI R0, RZ, 0x15, R34 ;  /* 0x00000015ff007819 */ /* 0x008fe80000011622 */
[----:B------:R-:W-:Y:S01]  /*62c0*/  LOP3.LUT P1, RZ, R0, 0x3, R73, 0x48, !PT ;  /* 0x0000000300ff7812 */ /* 0x000fe20007824849 */
[----:B------:R-:W-:Y:S01]  /*62d0*/  @!UPT UIADD3 URZ, UPT, UPT, URZ, URZ, URZ ;  /* 0x000000fffffff290 */ /* 0x000fe2000fffe0ff */
[----:B----4-:R-:W-:Y:S11]  /*62e0*/  @P0 BRA `(.L_x_94) ;  /* 0x0000000000080947 */ /* 0x010ff60003800000 */
[----:B------:R-:W3:Y:S02]  /*62f0*/  SYNCS.PHASECHK.TRANS64.TRYWAIT P0, [R84+URZ+0x90], R7 ;  /* 0x00009007540075a7 */ /* 0x000ee400080011ff */
[----:B---3--:R-:W-:Y:S05]  /*6300*/  @!P0 BRA `(.L_x_95) ;  /* 0x0000001c00a88947 */ /* 0x008fea0003800000 */
.L_x_94:
[----:B------:R-:W-:Y:S05]  /*6310*/  @!P1 BRA `(.L_x_96) ;  /* 0x0000000000409947 */ /* 0x000fea0003800000 */
[----:B------:R-:W4:Y:S01]  /*6320*/  LDCU.64 UR8, c[0x4][0x70] ;  /* 0x01000e00ff0877ac */ /* 0x000f220008000a00 */
[----:B------:R-:W-:Y:S01]  /*6330*/  MOV R3, 0x0 ;  /* 0x0000000000037802 */ /* 0x000fe20000000f00 */
[----:B------:R-:W-:Y:S02]  /*6340*/  HFMA2 R12, -RZ, RZ, 0, 5.9604644775390625e-08 ;  /* 0x00000001ff0c7431 */ /* 0x000fe400000001ff */
[----:B------:R-:W-:Y:S02]  /*6350*/  IMAD.MOV.U32 R8, RZ, RZ, 0x192 ;  /* 0x00000192ff087424 */ /* 0x000fe400078e00ff */
[----:B------:R-:W-:Y:S01]  /*6360*/  IMAD.MOV.U32 R13, RZ, RZ, RZ ;  /* 0x000000ffff0d7224 */ /* 0x000fe200078e00ff */
[----:B------:R-:W3:Y:S01]  /*6370*/  LDCU.64 UR6, c[0x4][0x78] ;  /* 0x01000f00ff0677ac */ /* 0x000ee20008000a00 */
[----:B------:R-:W1:Y:S01]  /*6380*/  LDC.64 R2, c[0x4][R3] ;  /* 0x0100000003027b82 */ /* 0x000e620000000a00 */
[----:B------:R-:W5:Y:S01]  /*6390*/  LDCU.64 UR4, c[0x4][0x10] ;  /* 0x01000200ff0477ac */ /* 0x000f620008000a00 */
[----:B----4-:R-:W-:Y:S01]  /*63a0*/  MOV R5, UR9 ;  /* 0x0000000900057c02 */ /* 0x010fe20008000f00 */
[----:B------:R-:W-:Y:S01]  /*63b0*/  IMAD.U32 R4, RZ, RZ, UR8 ;  /* 0x00000008ff047e24 */ /* 0x000fe2000f8e00ff */
[----:B---3--:R-:W-:Y:S01]  /*63c0*/  MOV R7, UR7 ;  /* 0x0000000700077c02 */ /* 0x008fe20008000f00 */
[----:B------:R-:W-:Y:S01]  /*63d0*/  IMAD.U32 R6, RZ, RZ, UR6 ;  /* 0x00000006ff067e24 */ /* 0x000fe2000f8e00ff */
[----:B-----5:R-:W-:Y:S01]  /*63e0*/  MOV R11, UR5 ;  /* 0x00000005000b7c02 */ /* 0x020fe20008000f00 */
[----:B------:R-:W-:Y:S02]  /*63f0*/  IMAD.U32 R10, RZ, RZ, UR4 ;  /* 0x00000004ff0a7e24 */ /* 0x000fe4000f8e00ff */
[----:B------:R-:W-:Y:S07]  /*6400*/  LEPC R20, `(.L_x_96) ;  /* 0x000000001014794e */ /* 0x000fee0000000000 */
[----:B-12---:R-:W-:Y:S05]  /*6410*/  CALL.ABS.NOINC R2 ;  /* 0x0000000002007343 */ /* 0x006fea0003c00000 */
.L_x_96:
[----:B--2---:R-:W-:Y:S01]  /*6420*/  LOP3.LUT R20, R56, 0xffffe000, RZ, 0xc0, !PT ;  /* 0xffffe00038147812 */ /* 0x004fe200078ec0ff */
[----:B------:R-:W-:Y:S05]  /*6430*/  WARPSYNC.ALL ;  /* 0x0000000000007948 */ /* 0x000fea0003800000 */
[----:B------:R-:W-:Y:S01]  /*6440*/  R2UR UR4, R34 ;  /* 0x00000000220472ca */ /* 0x000fe200000e0000 */
[----:B------:R-:W-:Y:S01]  /*6450*/  IMAD.SHL.U32 R86, R78, 0x4, RZ ;  /* 0x000000044e567824 */ /* 0x000fe200078e00ff */
[----:B------:R-:W-:Y:S01]  /*6460*/  LOP3.LUT R21, R57, 0xffffe000, RZ, 0xc0, !PT ;  /* 0xffffe00039157812 */ /* 0x000fe200078ec0ff */
[----:B------:R-:W-:Y:S01]  /*6470*/  IMAD.U32 R85, RZ, RZ, UR37 ;  /* 0x00000025ff557e24 */ /* 0x000fe2000f8e00ff */
[----:B------:R-:W-:Y:S01]  /*6480*/  LOP3.LUT R40, R58, 0xffffe000, RZ, 0xc0, !PT ;  /* 0xffffe0003a287812 */ /* 0x000fe200078ec0ff */
[----:B------:R-:W-:Y:S01]  /*6490*/  BSSY.RECONVERGENT B0, `(.L_x_97) ;  /* 0x0000059000007945 */ /* 0x000fe20003800200 */
[----:B-1----:R-:W-:Y:S01]  /*64a0*/  LOP3.LUT R41, R54, 0xffffe000, RZ, 0xc0, !PT ;  /* 0xffffe00036297812 */ /* 0x002fe200078ec0ff */
[----:B------:R-:W-:Y:S01]  /*64b0*/  IMAD R89, R85, 0x800, R72 ;  /* 0x0000080055597824 */ /* 0x000fe200078e0248 */
[----:B------:R-:W-:Y:S01]  /*64c0*/  ISETP.NE.AND P0, PT, R79, RZ, PT ;  /* 0x000000ff4f00720c */ /* 0x000fe20003f05270 */
[----:B------:R-:W-:Y:S03]  /*64d0*/  IMAD.SHL.U32 R85, R77, 0x4, RZ ;  /* 0x000000044d557824 */ /* 0x000fe600078e00ff */
[----:B------:R-:W-:Y:S01]  /*64e0*/  LEA R89, R89, UR36, 0x2 ;  /* 0x0000002459597c11 */ /* 0x000fe2000f8e10ff */
[----:B---3--:R-:W1:Y:S03]  /*64f0*/  LDTM.16dp128bit.x8 R4, tmem[UR4] ;  /* 0x00000004000479ee */ /* 0x008e660008180000 */
[C-C-:B------:R-:W-:Y:S02]  /*6500*/  IADD3 R92, PT, PT, R86.reuse, 0x400, R89.reuse ;  /* 0x00000400565c7810 */ /* 0x140fe40007ffe059 */
[----:B------:R-:W-:Y:S05]  /*6510*/  IADD3 R91, PT, PT, R85, 0x400, R89 ;  /* 0x00000400555b7810 */ /* 0x000fea0007ffe059 */
[----:B------:R-:W-:Y:S02]  /*6520*/  IMAD.IADD R90, R86, 0x1, R91 ;  /* 0x00000001565a7824 */ /* 0x000fe400078e025b */
[C---:B-1----:R-:W-:Y:S01]  /*6530*/  FMUL R0, R33.reuse, R4 ;  /* 0x0000000421007220 */ /* 0x042fe20000400000 */
[C---:B------:R-:W-:Y:S01]  /*6540*/  FMUL R2, R33.reuse, R5 ;  /* 0x0000000521027220 */ /* 0x040fe20000400000 */
[C---:B------:R-:W-:Y:S01]  /*6550*/  FMUL R3, R33.reuse, R6 ;  /* 0x0000000621037220 */ /* 0x040fe20000400000 */
[----:B------:R-:W-:Y:S01]  /*6560*/  FMUL R7, R33, R7 ;  /* 0x0000000721077220 */ /* 0x000fe20000400000 */
[----:B------:R-:W-:Y:S01]  /*6570*/  FFMA R36, R35, R20, R0 ;  /* 0x0000001423247223 */ /* 0x000fe20000000000 */
[----:B------:R-:W-:Y:S01]  /*6580*/  LOP3.LUT R20, R59, 0xffffe000, RZ, 0xc0, !PT ;  /* 0xffffe0003b147812 */ /* 0x000fe200078ec0ff */
[C---:B------:R-:W-:Y:S01]  /*6590*/  FFMA R37, R35.reuse, R21, R2 ;  /* 0x0000001523257223 */ /* 0x040fe20000000002 */
[----:B------:R-:W-:Y:S01]  /*65a0*/  LOP3.LUT R21, R52, 0xffffe000, RZ, 0xc0, !PT ;  /* 0xffffe00034157812 */ /* 0x000fe200078ec0ff */
[----:B------:R-:W-:Y:S01]  /*65b0*/  FFMA R38, R35, R40, R3 ;  /* 0x0000002823267223 */ /* 0x000fe20000000003 */
[----:B------:R-:W-:Y:S01]  /*65c0*/  LOP3.LUT R40, R53, 0xffffe000, RZ, 0xc0, !PT ;  /* 0xffffe00035287812 */ /* 0x000fe200078ec0ff */
[----:B------:R-:W-:Y:S01]  /*65d0*/  FMUL R4, R33, R8 ;  /* 0x0000000821047220 */ /* 0x000fe20000400000 */
[----:B------:R-:W-:Y:S01]  /*65e0*/  F2FP.TF32.F32.PACK_B R36, R36 ;  /* 0x00000024ff24723e */ /* 0x000fe200024050ff */
[----:B------:R-:W-:Y:S01]  /*65f0*/  FFMA R39, R35, R20, R7 ;  /* 0x0000001423277223 */ /* 0x000fe20000000007 */
[----:B------:R-:W-:Y:S01]  /*6600*/  LOP3.LUT R20, R55, 0xffffe000, RZ, 0xc0, !PT ;  /* 0xffffe00037147812 */ /* 0x000fe200078ec0ff */
[C---:B------:R-:W-:Y:S01]  /*6610*/  FMUL R5, R33.reuse, R9 ;  /* 0x0000000921057220 */ /* 0x040fe20000400000 */
[----:B------:R-:W-:Y:S01]  /*6620*/  F2FP.TF32.F32.PACK_B R37, R37 ;  /* 0x00000025ff25723e */ /* 0x000fe200024050ff */
[C---:B------:R-:W-:Y:S01]  /*6630*/  FMUL R6, R33.reuse, R10 ;  /* 0x0000000a21067220 */ /* 0x040fe20000400000 */
[----:B------:R-:W-:Y:S01]  /*6640*/  F2FP.TF32.F32.PACK_B R38, R38 ;  /* 0x00000026ff26723e */ /* 0x000fe200024050ff */
[----:B------:R-:W-:Y:S01]  /*6650*/  FMUL R11, R33, R11 ;  /* 0x0000000b210b7220 */ /* 0x000fe20000400000 */
[----:B------:R-:W-:Y:S01]  /*6660*/  F2FP.TF32.F32.PACK_B R39, R39 ;  /* 0x00000027ff27723e */ /* 0x000fe200024050ff */
[C---:B------:R-:W-:Y:S01]  /*6670*/  FFMA R4, R35.reuse, R21, R4 ;  /* 0x0000001523047223 */ /* 0x040fe20000000004 */
[----:B------:R-:W-:Y:S01]  /*6680*/  LOP3.LUT R21, R48, 0xffffe000, RZ, 0xc0, !PT ;  /* 0xffffe00030157812 */ /* 0x000fe200078ec0ff */
[----:B------:R-:W-:Y:S01]  /*6690*/  FFMA R5, R35, R40, R5 ;  /* 0x0000002823057223 */ /* 0x000fe20000000005 */
[----:B------:R-:W-:Y:S01]  /*66a0*/  LOP3.LUT R40, R51, 0xffffe000, RZ, 0xc0, !PT ;  /* 0xffffe00033287812 */ /* 0x000fe200078ec0ff */
[----:B------:R-:W-:Y:S01]  /*66b0*/  FFMA R6, R35, R41, R6 ;  /* 0x0000002923067223 */ /* 0x000fe20000000006 */
[----:B------:R-:W-:Y:S01]  /*66c0*/  LOP3.LUT R41, R50, 0xffffe000, RZ, 0xc0, !PT ;  /* 0xffffe00032297812 */ /* 0x000fe200078ec0ff */
[----:B------:R-:W-:Y:S01]  /*66d0*/  FMUL R8, R33, R12 ;  /* 0x0000000c21087220 */ /* 0x000fe20000400000 */
[----:B------:R-:W-:Y:S01]  /*66e0*/  F2FP.TF32.F32.PACK_B R4, R4 ;  /* 0x00000004ff04723e */ /* 0x000fe200024050ff */
[----:B------:R-:W-:Y:S01]  /*66f0*/  FFMA R7, R35, R20, R11 ;  /* 0x0000001423077223 */ /* 0x000fe2000000000b */
[----:B------:R-:W-:Y:S01]  /*6700*/  LOP3.LUT R20, R49, 0xffffe000, RZ, 0xc0, !PT ;  /* 0xffffe00031147812 */ /* 0x000fe200078ec0ff */
[----:B------:R-:W-:Y:S01]  /*6710*/  FMUL R9, R33, R13 ;  /* 0x0000000d21097220 */ /* 0x000fe20000400000 */
[----:B------:R-:W-:Y:S01]  /*6720*/  F2FP.TF32.F32.PACK_B R5, R5 ;  /* 0x00000005ff05723e */ /* 0x000fe200024050ff */
[----:B------:R1:W-:Y:S01]  /*6730*/  STSM.16.M88.4 [R89+0x400], R36 ;  /* 0x0004002459007844 */ /* 0x0003e20000000200 */
[----:B------:R-:W-:Y:S01]  /*6740*/  F2FP.TF32.F32.PACK_B R6, R6 ;  /* 0x00000006ff06723e */ /* 0x000fe200024050ff */
[----:B------:R-:W-:Y:S01]  /*6750*/  FFMA R8, R35, R21, R8 ;  /* 0x0000001523087223 */ /* 0x000fe20000000008 */
[----:B------:R-:W-:Y:S01]  /*6760*/  LOP3.LUT R21, R44, 0xffffe000, RZ, 0xc0, !PT ;  /* 0xffffe0002c157812 */ /* 0x000fe200078ec0ff */
[C---:B------:R-:W-:Y:S01]  /*6770*/  FMUL R10, R33.reuse, R14 ;  /* 0x0000000e210a7220 */ /* 0x040fe20000400000 */
[C---:B------:R-:W-:Y:S01]  /*6780*/  FMUL R15, R33.reuse, R15 ;  /* 0x0000000f210f7220 */ /* 0x040fe20000400000 */
[----:B------:R-:W-:Y:S01]  /*6790*/  FMUL R12, R33, R16 ;  /* 0x00000010210c7220 */ /* 0x000fe20000400000 */
[C---:B------:R-:W-:Y:S01]  /*67a0*/  FFMA R9, R35.reuse, R20, R9 ;  /* 0x0000001423097223 */ /* 0x040fe20000000009 */
[C---:B------:R-:W-:Y:S01]  /*67b0*/  FFMA R10, R35.reuse, R41, R10 ;  /* 0x00000029230a7223 */ /* 0x040fe2000000000a */
[C---:B------:R-:W-:Y:S01]  /*67c0*/  FFMA R11, R35.reuse, R40, R15 ;  /* 0x00000028230b7223 */ /* 0x040fe2000000000f */
[----:B------:R-:W-:Y:S01]  /*67d0*/  FFMA R12, R35, R21, R12 ;  /* 0x00000015230c7223 */ /* 0x000fe2000000000c */
[----:B------:R-:W-:Y:S01]  /*67e0*/  LOP3.LUT R20, R45, 0xffffe000, RZ, 0xc0, !PT ;  /* 0xffffe0002d147812 */ /* 0x000fe200078ec0ff */
[C---:B------:R-:W-:Y:S01]  /*67f0*/  FMUL R13, R33.reuse, R17 ;  /* 0x00000011210d7220 */ /* 0x040fe20000400000 */
[----:B------:R-:W-:Y:S01]  /*6800*/  LOP3.LUT R21, R46, 0xffffe000, RZ, 0xc0, !PT ;  /* 0xffffe0002e157812 */ /* 0x000fe200078ec0ff */
[----:B------:R-:W-:Y:S01]  /*6810*/  FMUL R14, R33, R18 ;  /* 0x00000012210e7220 */ /* 0x000fe20000400000 */
[----:B------:R-:W-:Y:S01]  /*6820*/  LOP3.LUT R40, R47, 0xffffe000, RZ, 0xc0, !PT ;  /* 0xffffe0002f287812 */ /* 0x000fe200078ec0ff */
[----:B------:R-:W-:Y:S01]  /*6830*/  FMUL R19, R33, R19 ;  /* 0x0000001321137220 */ /* 0x000fe20000400000 */
[----:B------:R-:W-:Y:S01]  /*6840*/  F2FP.TF32.F32.PACK_B R7, R7 ;  /* 0x00000007ff07723e */ /* 0x000fe200024050ff */
[C---:B------:R-:W-:Y:S01]  /*6850*/  FFMA R13, R35.reuse, R20, R13 ;  /* 0x00000014230d7223 */ /* 0x040fe2000000000d */
[C---:B------:R-:W-:Y:S01]  /*6860*/  FFMA R14, R35.reuse, R21, R14 ;  /* 0x00000015230e7223 */ /* 0x040fe2000000000e */
[----:B------:R-:W-:Y:S01]  /*6870*/  FFMA R15, R35, R40, R19 ;  /* 0x00000028230f7223 */ /* 0x000fe20000000013 */
[----:B------:R-:W-:Y:S01]  /*6880*/  F2FP.TF32.F32.PACK_B R8, R8 ;  /* 0x00000008ff08723e */ /* 0x000fe200024050ff */
[----:B------:R1:W-:Y:S01]  /*6890*/  STSM.16.M88.4 [R92], R4 ;  /* 0x000000045c007844 */ /* 0x0003e20000000200 */
[----:B------:R-:W-:Y:S02]  /*68a0*/  F2FP.TF32.F32.PACK_B R9, R9 ;  /* 0x00000009ff09723e */ /* 0x000fe400024050ff */
[----:B------:R-:W-:Y:S02]  /*68b0*/  F2FP.TF32.F32.PACK_B R10, R10 ;  /* 0x0000000aff0a723e */ /* 0x000fe400024050ff */
[----:B------:R-:W-:Y:S02]  /*68c0*/  F2FP.TF32.F32.PACK_B R11, R11 ;  /* 0x0000000bff0b723e */ /* 0x000fe400024050ff */
[----:B------:R-:W-:Y:S02]  /*68d0*/  F2FP.TF32.F32.PACK_B R12, R12 ;  /* 0x0000000cff0c723e */ /* 0x000fe400024050ff */
[----:B------:R-:W-:Y:S01]  /*68e0*/  F2FP.TF32.F32.PACK_B R13, R13 ;  /* 0x0000000dff0d723e */ /* 0x000fe200024050ff */
[----:B------:R1:W-:Y:S01]  /*68f0*/  STSM.16.M88.4 [R91], R8 ;  /* 0x000000085b007844 */ /* 0x0003e20000000200 */
[----:B------:R-:W-:Y:S02]  /*6900*/  F2FP.TF32.F32.PACK_B R14, R14 ;  /* 0x0000000eff0e723e */ /* 0x000fe400024050ff */
[----:B------:R-:W-:Y:S05]  /*6910*/  F2FP.TF32.F32.PACK_B R15, R15 ;  /* 0x0000000fff0f723e */ /* 0x000fea00024050ff */
[----:B------:R1:W-:Y:S01]  /*6920*/  STSM.16.M88.4 [R90], R12 ;  /* 0x0000000c5a007844 */ /* 0x0003e20000000200 */
[----:B------:R-:W-:Y:S01]  /*6930*/  @!PT LDS RZ, [RZ] ;  /* 0x00000000fffff984 */ /* 0x000fe20000000800 */
[----:B------:R-:W-:Y:S01]  /*6940*/  @!PT LDS RZ, [RZ] ;  /* 0x00000000fffff984 */ /* 0x000fe20000000800 */
[----:B------:R-:W-:Y:S01]  /*6950*/  @!PT LDS RZ, [RZ] ;  /* 0x00000000fffff984 */ /* 0x000fe20000000800 */
[----:B------:R-:W-:Y:S01]  /*6960*/  @!PT LDS RZ, [RZ] ;  /* 0x00000000fffff984 */ /* 0x000fe20000000800 */
[----:B------:R2:W-:Y:S07]  /*6970*/  MEMBAR.ALL.CTA ;  /* 0x0000000000007992 */ /* 0x0005ee0000008000 */
[----:B--2---:R-:W2:Y:S02]  /*6980*/  FENCE.VIEW.ASYNC.S ;  /* 0x00000000000073c6 */ /* 0x004ea40000000000 */
[----:B--2---:R-:W-:Y:S06]  /*6990*/  BAR.SYNC.DEFER_BLOCKING 0x1, 0x80 ;  /* 0x0042000000007b1d */ /* 0x004fec0000010000 */
[----:B------:R-:W-:Y:S05]  /*69a0*/  @P0 BRA `(.L_x_98) ;  /* 0x00000000001c0947 */ /* 0x000fea0003800000 */
[----:B------:R-:W-:Y:S02]  /*69b0*/  ULEA UR5, UR37, UR36, 0xd ;  /* 0x0000002425057291 */ /* 0x000fe4000f8e68ff */
[----:B------:R-:W-:Y:S02]  /*69c0*/  UIADD3 UR4, UP0, UPT, UR54, 0x680, URZ ;  /* 0x0000068036047890 */ /* 0x000fe4000ff1e0ff */
[----:B------:R-:W-:Y:S02]  /*69d0*/  UIADD3 UR44, UPT, UPT, UR5, 0x400, URZ ;  /* 0x00000400052c7890 */ /* 0x000fe4000fffe0ff */
[----:B------:R-:W-:Y:S01]  /*69e0*/  UIADD3.X UR5, UPT, UPT, URZ, UR55, URZ, UP0, !UPT ;  /* 0x00000037ff057290 */ /* 0x000fe200087fe4ff */
[----:B------:R-:W-:Y:S08]  /*69f0*/  UMOV UR47, UR60 ;  /* 0x0000003c002f7c82 */ /* 0x000ff00008000000 */
[----:B------:R2:W-:Y:S02]  /*6a00*/  UTMASTG.3D [UR44], [UR4] ;  /* 0x0000002c040073b5 */ /* 0x0005e40008010000 */
[----:B--2---:R0:W-:Y:S02]  /*6a10*/  UTMACMDFLUSH ;  /* 0x00000000000079b7 */ /* 0x0041e40000000000 */
.L_x_98:
[----:B------:R-:W-:Y:S05]  /*6a20*/  BSYNC.RECONVERGENT B0 ;  /* 0x0000000000007941 */ /* 0x000fea0003800200 */
.L_x_97:
[----:B------:R-:W-:Y:S01]  /*6a30*/  UIADD3 UR39, UPT, UPT, UR37, 0x1, URZ ;  /* 0x0000000125277890 */ /* 0x000fe2000fffe0ff */
[----:B------:R-:W-:Y:S03]  /*6a40*/  BSSY.RECONVERGENT B0, `(.L_x_99) ;  /* 0x0000005000007945 */ /* 0x000fe60003800200 */
[----:B------:R-:W-:Y:S04]  /*6a50*/  UISETP.NE.AND UP0, UPT, UR39, 0x3, UPT ;  /* 0x000000032700788c */ /* 0x000fe8000bf05270 */
[----:B------:R-:W-:Y:S01]  /*6a60*/  USEL UR38, UR39, URZ, UP0 ;  /* 0x000000ff27267287 */ /* 0x000fe20008000000 */
[----:B------:R-:W-:Y:S11]  /*6a70*/  @P0 BRA `(.L_x_100) ;  /* 0x0000000000040947 */ /* 0x000ff60003800000 */
[----:B------:R-:W-:Y:S04]  /*6a80*/  DEPBAR.LE SB0, 0x1 ;  /* 0x000080400000791a */ /* 0x000fe80000000000 */
.L_x_100:
[----:B------:R-:W-:Y:S05]  /*6a90*/  BSYNC.RECONVERGENT B0 ;  /* 0x0000000000007941 */ /* 0x000fea0003800200 */
.L_x_99:
[----:B------:R-:W-:Y:S01]  /*6aa0*/  BAR.SYNC.DEFER_BLOCKING 0x1, 0x80 ;  /* 0x0042000000007b1d */ /* 0x000fe20000010000 */
[----:B------:R-:W-:Y:S01]  /*6ab0*/  ISETP.NE.AND P1, PT, R83, RZ, PT ;  /* 0x000000ff5300720c */ /* 0x000fe20003f25270 */
[----:B------:R-:W-:Y:S01]  /*6ac0*/  UISETP.NE.AND UP0, UPT, UR41, URZ, UPT ;  /* 0x000000ff2900728c */ /* 0x000fe2000bf05270 */
[----:B------:R-:W-:Y:S11]  /*6ad0*/  LEA R2, R43, UR36, 0x3 ;  /* 0x000000242b027c11 */ /* 0x000ff6000f8e18ff */
[----:B------:R-:W-:Y:S01]  /*6ae0*/  @P1 SHF.L.U32 R3, R42, 0x1f, RZ ;  /* 0x0000001f2a031819 */ /* 0x000fe200000006ff */
[----:B------:R-:W-:Y:S06]  /*6af0*/  BRA.U !UP0, `(.L_x_101) ;  /* 0x0000000108247547 */ /* 0x000fec000b800000 */
[----:B-1----:R-:W-:Y:S01]  /*6b00*/  IMAD.U32 R5, RZ, RZ, UR40 ;  /* 0x00000028ff057e24 */ /* 0x002fe2000f8e00ff */
[----:B------:R-:W-:Y:S01]  /*6b10*/  MOV R0, UR53 ;  /* 0x0000003500007c02 */ /* 0x000fe20008000f00 */
[----:B------:R-:W-:Y:S03]  /*6b20*/  UIADD3 UR4, UPT, UPT, UR40, 0x1, URZ ;  /* 0x0000000128047890 */ /* 0x000fe6000fffe0ff */
[----:B------:R-:W-:Y:S01]  /*6b30*/  @P1 LEA R5, R5, UR36, 0x3 ;  /* 0x0000002405051c11 */ /* 0x000fe2000f8e18ff */
[----:B------:R-:W-:Y:S04]  /*6b40*/  UISETP.NE.AND UP0, UPT, UR4, 0x3, UPT ;  /* 0x000000030400788c */ /* 0x000fe8000bf05270 */
[----:B------:R-:W-:Y:S01]  /*6b50*/  @P1 VIADD R5, R5, 0x48 ;  /* 0x0000004805051836 */ /* 0x000fe20000000000 */
[----:B------:R-:W-:Y:S04]  /*6b60*/  USEL UR40, UR4, URZ, UP0 ;  /* 0x000000ff04287287 */ /* 0x000fe80008000000 */
[----:B------:R-:W-:Y:S04]  /*6b70*/  @P1 PRMT R0, R0, 0x654, R5 ;  /* 0x0000065400001816 */ /* 0x000fe80000000005 */
[----:B------:R2:W-:Y:S04]  /*6b80*/  @P1 SYNCS.ARRIVE.TRANS64.RED.A1T0 RZ, [R0+URZ], RZ ;  /* 0x000000ff00ff19a7 */ /* 0x0005e800081004ff */
.L_x_101:
[----:B------:R-:W3:Y:S01]  /*6b90*/  @P1 SYNCS.PHASECHK.TRANS64.TRYWAIT P0, [R2+URZ+0x30], R3 ;  /* 0x00003003020015a7 */ /* 0x000ee200080011ff */
[----:B------:R-:W-:Y:S01]  /*6ba0*/  BSSY B1, `(.L_x_102) ;  /* 0x0000017000017945 */ /* 0x000fe20003800000 */
[----:B---3--:R-:W-:Y:S03]  /*6bb0*/  @P1 SEL R87, RZ, 0x1, !P0 ;  /* 0x00000001ff571807 */ /* 0x008fe60004000000 */
[----:B------:R-:W-:Y:S05]  /*6bc0*/  @!P1 BRA `(.L_x_103) ;  /* 0x0000000000509947 */ /* 0x000fea0003800000 */
[----:B------:R-:W-:Y:S01]  /*6bd0*/  ISETP.NE.AND P1, PT, R88, RZ, PT ;  /* 0x000000ff5800720c */ /* 0x000fe20003f25270 */
[----:B------:R-:W-:Y:S01]  /*6be0*/  BSSY B0, `(.L_x_104) ;  /* 0x000000a000007945 */ /* 0x000fe20003800000 */
[----:B------:R-:W-:Y:S11]  /*6bf0*/  ISETP.NE.AND P0, PT, R87, RZ, PT ;  /* 0x000000ff5700720c */ /* 0x000ff60003f05270 */
[----:B-1----:R-:W-:Y:S05]  /*6c00*/  @P1 IMAD R4, R43, 0x800, R72 ;  /* 0x000008002b041824 */ /* 0x002fea00078e0248 */
[----:B------:R-:W-:Y:S05]  /*6c10*/  @P1 LEA R4, R4, UR36, 0x2 ;  /* 0x0000002404041c11 */ /* 0x000fea000f8e10ff */
[--C-:B------:R-:W-:Y:S02]  /*6c20*/  @P1 IMAD.IADD R3, R85, 0x1, R4.reuse ;  /* 0x0000000155031824 */ /* 0x100fe400078e0204 */
[----:B--2---:R-:W-:Y:S01]  /*6c30*/  @P1 IMAD.IADD R0, R86, 0x1, R4 ;  /* 0x0000000156001824 */ /* 0x004fe200078e0204 */
[----:B------:R-:W-:Y:S06]  /*6c40*/  @P0 BRA `(.L_x_105) ;  /* 0x00000000000c0947 */ /* 0x000fec0003800000 */
[----:B------:R-:W-:Y:S04]  /*6c50*/  SHF.L.U32 R5, R42, 0x1f, RZ ;  /* 0x0000001f2a057819 */ /* 0x000fe800000006ff */
[----:B------:R-:W1:Y:S02]  /*6c60*/  SYNCS.PHASECHK.TRANS64.TRYWAIT P0, [R2+URZ+0x30], R5 ;  /* 0x00003005020075a7 */ /* 0x000e6400080011ff */
[----:B-1----:R-:W-:Y:S05]  /*6c70*/  @!P0 BRA `(.L_x_106) ;  /* 0x0000001400608947 */ /* 0x002fea0003800000 */
.L_x_105:
[----:B------:R-:W-:Y:S05]  /*6c80*/  BSYNC B0 ;  /* 0x0000000000007941 */ /* 0x000fea0003800000 */
.L_x_104:
[----:B------:R-:W-:Y:S11]  /*6c90*/  ISETP.NE.AND P0, PT, R88, RZ, PT ;  /* 0x000000ff5800720c */ /* 0x000ff60003f05270 */
[----:B------:R-:W-:Y:S02]  /*6ca0*/  @!UPT UIADD3 URZ, UPT, UPT, URZ, URZ, URZ ;  /* 0x000000fffffff290 */ /* 0x000fe4000fffe0ff */
[----:B-1----:R-:W-:Y:S01]  /*6cb0*/  @P0 IADD3 R2, PT, PT, R86, R3, RZ ;  /* 0x0000000356020210 */ /* 0x002fe20007ffe0ff */
[----:B------:R-:W-:Y:S05]  /*6cc0*/  @P0 WARPSYNC.ALL ;  /* 0x0000000000000948 */ /* 0x000fea0003800000 */
[----:B------:R3:W4:Y:S04]  /*6cd0*/  @P0 LDSM.16.M88.4 R56, [R4+0x400] ;  /* 0x000400000438083b */ /* 0x0007280000000200 */
[----:B------:R3:W1:Y:S04]  /*6ce0*/  @P0 LDSM.16.M88.4 R52, [R0+0x400] ;  /* 0x000400000034083b */ /* 0x0006680000000200 */
[----:B------:R3:W2:Y:S04]  /*6cf0*/  @P0 LDSM.16.M88.4 R48, [R3+0x400] ;  /* 0x000400000330083b */ /* 0x0006a80000000200 */
[----:B------:R3:W1:Y:S02]  /*6d00*/  @P0 LDSM.16.M88.4 R44, [R2+0x400] ;  /* 0x00040000022c083b */ /* 0x0006640000000200 */
.L_x_103:
[----:B------:R-:W-:Y:S05]  /*6d10*/  BSYNC B1 ;  /* 0x0000000000017941 */ /* 0x000fea0003800000 */
.L_x_102:
[----:B--23--:R-:W-:Y:S05]  /*6d20*/  VIADD R0, R34, 0x20 ;  /* 0x0000002022007836 */ /* 0x00cfea0000000000 */
[----:B------:R-:W-:Y:S04]  /*6d30*/  SHF.R.U32.HI R0, RZ, 0x15, R0 ;  /* 0x00000015ff007819 */ /* 0x000fe80000011600 */
[----:B------:R-:W-:Y:S11]  /*6d40*/  LOP3.LUT P0, RZ, R0, 0x3, R73, 0x48, !PT ;  /* 0x0000000300ff7812 */ /* 0x000ff60007804849 */
[----:B------:R-:W-:Y:S02]  /*6d50*/  @!UPT UIADD3 URZ, UPT, UPT, URZ, URZ, URZ ;  /* 0x000000fffffff290 */ /* 0x000fe4000fffe0ff */
[----:B------:R-:W-:Y:S05]  /*6d60*/  @!P0 BRA `(.L_x_107) ;  /* 0x0000000000408947 */ /* 0x000fea0003800000 */
[----:B------:R-:W2:Y:S01]  /*6d70*/  LDCU.64 UR8, c[0x4][0x70] ;  /* 0x01000e00ff0877ac */ /* 0x000ea20008000a00 */
[----:B------:R-:W-:Y:S01]  /*6d80*/  MOV R3, 0x0 ;  /* 0x0000000000037802 */ /* 0x000fe20000000f00 */
[----:B-1----:R-:W-:Y:S02]  /*6d90*/  HFMA2 R12, -RZ, RZ, 0, 5.9604644775390625e-08 ;  /* 0x00000001ff0c7431 */ /* 0x002fe400000001ff */
[----:B------:R-:W-:Y:S02]  /*6da0*/  IMAD.MOV.U32 R8, RZ, RZ, 0x192 ;  /* 0x00000192ff087424 */ /* 0x000fe400078e00ff */
[----:B------:R-:W-:Y:S01]  /*6db0*/  IMAD.MOV.U32 R13, RZ, RZ, RZ ;  /* 0x000000ffff0d7224 */ /* 0x000fe200078e00ff */
[----:B------:R-:W1:Y:S01]  /*6dc0*/  LDCU.64 UR6, c[0x4][0x78] ;  /* 0x01000f00ff0677ac */ /* 0x000e620008000a00 */
[----:B------:R-:W3:Y:S01]  /*6dd0*/  LDC.64 R2, c[0x4][R3] ;  /* 0x0100000003027b82 */ /* 0x000ee20000000a00 */
[----:B------:R-:W5:Y:S01]  /*6de0*/  LDCU.64 UR4, c[0x4][0x10] ;  /* 0x01000200ff0477ac */ /* 0x000f620008000a00 */
[----:B--2---:R-:W-:Y:S01]  /*6df0*/  MOV R5, UR9 ;  /* 0x0000000900057c02 */ /* 0x004fe20008000f00 */
[----:B------:R-:W-:Y:S01]  /*6e00*/  IMAD.U32 R4, RZ, RZ, UR8 ;  /* 0x00000008ff047e24 */ /* 0x000fe2000f8e00ff */
[----:B-1----:R-:W-:Y:S01]  /*6e10*/  MOV R7, UR7 ;  /* 0x0000000700077c02 */ /* 0x002fe20008000f00 */
[----:B------:R-:W-:Y:S01]  /*6e20*/  IMAD.U32 R6, RZ, RZ, UR6 ;  /* 0x00000006ff067e24 */ /* 0x000fe2000f8e00ff */
[----:B-----5:R-:W-:Y:S01]  /*6e30*/  MOV R11, UR5 ;  /* 0x00000005000b7c02 */ /* 0x020fe20008000f00 */
[----:B------:R-:W-:Y:S02]  /*6e40*/  IMAD.U32 R10, RZ, RZ, UR4 ;  /* 0x00000004ff0a7e24 */ /* 0x000fe4000f8e00ff */
[----:B------:R-:W-:Y:S07]  /*6e50*/  LEPC R20, `(.L_x_107) ;  /* 0x000000001014794e */ /* 0x000fee0000000000 */
[----:B---34-:R-:W-:Y:S05]  /*6e60*/  CALL.ABS.NOINC R2 ;  /* 0x0000000002007343 */ /* 0x018fea0003c00000 */
.L_x_107:
[----:B------:R-:W-:Y:S01]  /*6e70*/  ISETP.NE.AND P0, PT, R79, RZ, PT ;  /* 0x000000ff4f00720c */ /* 0x000fe20003f05270 */
[----:B------:R-:W-:Y:S05]  /*6e80*/  WARPSYNC.ALL ;  /* 0x0000000000007948 */ /* 0x000fea0003800000 */
[----:B------:R-:W-:Y:S01]  /*6e90*/  R2UR UR4, R34 ;  /* 0x00000000220472ca */ /* 0x000fe200000e0000 */
[----:B------:R-:W-:Y:S01]  /*6ea0*/  IMAD.U32 R87, RZ, RZ, UR38 ;  /* 0x00000026ff577e24 */ /* 0x000fe2000f8e00ff */
[----:B----4-:R-:W-:Y:S01]  /*6eb0*/  LOP3.LUT R0, R56, 0xffffe000, RZ, 0xc0, !PT ;  /* 0xffffe00038007812 */ /* 0x010fe200078ec0ff */
[----:B------:R-:W-:Y:S01]  /*6ec0*/  BSSY.RECONVERGENT B0, `(.L_x_108) ;  /* 0x0000060000007945 */ /* 0x000fe20003800200 */
[----:B------:R-:W-:Y:S01]  /*6ed0*/  LOP3.LUT R2, R57, 0xffffe000, RZ, 0xc0, !PT ;  /* 0xffffe00039027812 */ /* 0x000fe200078ec0ff */
[----:B------:R-:W-:Y:S01]  /*6ee0*/  IMAD R87, R87, 0x800, R72 ;  /* 0x0000080057577824 */ /* 0x000fe200078e0248 */
[----:B------:R-:W-:Y:S02]  /*6ef0*/  LOP3.LUT R3, R58, 0xffffe000, RZ, 0xc0, !PT ;  /* 0xffffe0003a037812 */ /* 0x000fe400078ec0ff */
[----:B------:R-:W-:Y:S02]  /*6f00*/  LOP3.LUT R20, R59, 0xffffe000, RZ, 0xc0, !PT ;  /* 0xffffe0003b147812 */ /* 0x000fe400078ec0ff */
[----:B-1----:R-:W-:Y:S02]  /*6f10*/  LOP3.LUT R21, R52, 0xffffe000, RZ, 0xc0, !PT ;  /* 0xffffe00034157812 */ /* 0x002fe400078ec0ff */
[----:B------:R-:W-:Y:S01]  /*6f20*/  LOP3.LUT R36, R53, 0xffffe000, RZ, 0xc0, !PT ;  /* 0xffffe00035247812 */ /* 0x000fe200078ec0ff */
[----:B------:R-:W1:Y:S01]  /*6f30*/  LDTM.16dp128bit.x8 R4, tmem[UR4+0x20] ;  /* 0x00002004000479ee */ /* 0x000e620008180000 */
[----:B------:R-:W-:Y:S01]  /*6f40*/  R2UR UR4, R84 ;  /* 0x00000000540472ca */ /* 0x000fe200000e0000 */
[----:B------:R-:W-:Y:S01]  /*6f50*/  NOP ;  /* 0x0000000000007918 */ /* 0x000fe20000000000 */
[----:B------:R-:W-:Y:S02]  /*6f60*/  LOP3.LUT R37, R54, 0xffffe000, RZ, 0xc0, !PT ;  /* 0xffffe00036257812 */ /* 0x000fe400078ec0ff */
[----:B------:R-:W-:Y:S02]  /*6f70*/  LOP3.LUT R38, R55, 0xffffe000, RZ, 0xc0, !PT ;  /* 0xffffe00037267812 */ /* 0x000fe400078ec0ff */
[----:B------:R-:W-:Y:S02]  /*6f80*/  LOP3.LUT R39, R48, 0xffffe000, RZ, 0xc0, !PT ;  /* 0xffffe00030277812 */ /* 0x000fe400078ec0ff */
[----:B------:R-:W-:Y:S02]  /*6f90*/  LOP3.LUT R40, R49, 0xffffe000, RZ, 0xc0, !PT ;  /* 0xffffe00031287812 */ /* 0x000fe400078ec0ff */
[----:B------:R-:W-:Y:S02]  /*6fa0*/  LOP3.LUT R41, R50, 0xffffe000, RZ, 0xc0, !PT ;  /* 0xffffe00032297812 */ /* 0x000fe400078ec0ff */
[----:B------:R-:W-:Y:S01]  /*6fb0*/  LOP3.LUT R42, R51, 0xffffe000, RZ, 0xc0, !PT ;  /* 0xffffe000332a7812 */ /* 0x000fe200078ec0ff */
[----:B------:R-:W-:Y:S01]  /*6fc0*/  UIADD3 UR4, UPT, UPT, UR4, 0xb0, URZ ;  /* 0x000000b004047890 */ /* 0x000fe2000fffe0ff */
[----:B------:R-:W-:Y:S02]  /*6fd0*/  LOP3.LUT R43, R44, 0xffffe000, RZ, 0xc0, !PT ;  /* 0xffffe0002c2b7812 */ /* 0x000fe400078ec0ff */
[----:B------:R-:W-:Y:S01]  /*6fe0*/  LOP3.LUT R44, R45, 0xffffe000, RZ, 0xc0, !PT ;  /* 0xffffe0002d2c7812 */ /* 0x000fe200078ec0ff */
[----:B------:R-:W-:Y:S01]  /*6ff0*/  UPRMT UR4, UR53, 0x654, UR4 ;  /* 0x0000065435047896 */ /* 0x000fe20008000004 */
[----:B------:R-:W-:Y:S02]  /*7000*/  LEA R87, R87, UR36, 0x2 ;  /* 0x0000002457577c11 */ /* 0x000fe4000f8e10ff */
[----:B------:R-:W-:Y:S02]  /*7010*/  LOP3.LUT R45, R46, 0xffffe000, RZ, 0xc0, !PT ;  /* 0xffffe0002e2d7812 */ /* 0x000fe400078ec0ff */
[----:B------:R-:W-:Y:S01]  /*7020*/  LOP3.LUT R46, R47, 0xffffe000, RZ, 0xc0, !PT ;  /* 0xffffe0002f2e7812 */ /* 0x000fe200078ec0ff */
[C---:B-1----:R-:W-:Y:S01]  /*7030*/  FMUL R4, R33.reuse, R4 ;  /* 0x0000000421047220 */ /* 0x042fe20000400000 */
[C-C-:B------:R-:W-:Y:S01]  /*7040*/  IADD3 R84, PT, PT, R86.reuse, 0x400, R87.reuse ;  /* 0x0000040056547810 */ /* 0x140fe20007ffe057 */
[----:B------:R-:W-:Y:S01]  /*7050*/  FMUL R5, R33, R5 ;  /* 0x0000000521057220 */ /* 0x000fe20000400000 */
[----:B------:R-:W-:Y:S01]  /*7060*/  IADD3 R85, PT, PT, R85, 0x400, R87 ;  /* 0x0000040055557810 */ /* 0x000fe20007ffe057 */
[C---:B------:R-:W-:Y:S01]  /*7070*/  FMUL R6, R33.reuse, R6 ;  /* 0x0000000621067220 */ /* 0x040fe20000400000 */
[----:B------:R-:W-:Y:S01]  /*7080*/  FMUL R7, R33, R7 ;  /* 0x0000000721077220 */ /* 0x000fe20000400000 */
[----:B------:R-:W-:Y:S01]  /*7090*/  FFMA R4, R35, R0, R4 ;  /* 0x0000000023047223 */ /* 0x000fe20000000004 */
[----:B------:R-:W-:Y:S01]  /*70a0*/  FMUL R8, R33, R8 ;  /* 0x0000000821087220 */ /* 0x000fe20000400000 */
[----:B------:R-:W-:Y:S01]  /*70b0*/  FFMA R5, R35, R2, R5 ;  /* 0x0000000223057223 */ /* 0x000fe20000000005 */
[----:B------:R-:W-:Y:S01]  /*70c0*/  FMUL R9, R33, R9 ;  /* 0x0000000921097220 */ /* 0x000fe20000400000 */
[----:B------:R-:W-:Y:S01]  /*70d0*/  FFMA R6, R35, R3, R6 ;  /* 0x0000000323067223 */ /* 0x000fe20000000006 */
[----:B------:R-:W-:Y:S01]  /*70e0*/  F2FP.TF32.F32.PACK_B R4, R4 ;  /* 0x00000004ff04723e */ /* 0x000fe200024050ff */
[----:B------:R-:W-:Y:S01]  /*70f0*/  FMUL R10, R33, R10 ;  /* 0x0000000a210a7220 */ /* 0x000fe20000400000 */
[----:B------:R-:W-:Y:S01]  /*7100*/  F2FP.TF32.F32.PACK_B R5, R5 ;  /* 0x00000005ff05723e */ /* 0x000fe200024050ff */
[----:B------:R-:W-:Y:S01]  /*7110*/  FFMA R7, R35, R20, R7 ;  /* 0x0000001423077223 */ /* 0x000fe20000000007 */
[----:B------:R-:W-:Y:S01]  /*7120*/  FMUL R11, R33, R11 ;  /* 0x0000000b210b7220 */ /* 0x000fe20000400000 */
        /* <DEDUP_REMOVED lines=8> */
[----:B------:R-:W-:Y:S01]  /*71b0*/  F2FP.TF32.F32.PACK_B R6, R6 ;  /* 0x00000006ff06723e */ /* 0x000fe200024050ff */
[----:B------:R-:W-:Y:S01]  /*71c0*/  FFMA R12, R35, R39, R12 ;  /* 0x00000027230c7223 */ /* 0x000fe2000000000c */
[----:B------:R-:W-:Y:S01]  /*71d0*/  F2FP.TF32.F32.PACK_B R7, R7 ;  /* 0x00000007ff07723e */ /* 0x000fe200024050ff */
        /* <DEDUP_REMOVED lines=8> */
[C---:B------:R-:W-:Y:S01]  /*7260*/  FFMA R16, R35.reuse, R43, R16 ;  /* 0x0000002b23107223 */ /* 0x040fe20000000010 */
[----:B------:R-:W-:Y:S01]  /*7270*/  F2FP.TF32.F32.PACK_B R9, R9 ;  /* 0x00000009ff09723e */ /* 0x000fe200024050ff */
[----:B------:R-:W-:Y:S01]  /*7280*/  SYNCS.ARRIVE.TRANS64.RED.A1T0 RZ, [UR4], RZ ;  /* 0x000000ffffff79a7 */ /* 0x000fe20008100404 */
[----:B------:R1:W-:Y:S01]  /*7290*/  STSM.16.M88.4 [R87+0x400], R4 ;  /* 0x0004000457007844 */ /* 0x0003e20000000200 */
[----:B------:R-:W-:Y:S01]  /*72a0*/  F2FP.TF32.F32.PACK_B R10, R10 ;  /* 0x0000000aff0a723e */ /* 0x000fe200024050ff */
[C---:B------:R-:W-:Y:S01]  /*72b0*/  FFMA R17, R35.reuse, R44, R17 ;  /* 0x0000002c23117223 */ /* 0x040fe20000000011 */
[----:B------:R-:W-:Y:S01]  /*72c0*/  F2FP.TF32.F32.PACK_B R11, R11 ;  /* 0x0000000bff0b723e */ /* 0x000fe200024050ff */
[C---:B------:R-:W-:Y:S01]  /*72d0*/  FFMA R18, R35.reuse, R45, R18 ;  /* 0x0000002d23127223 */ /* 0x040fe20000000012 */
[----:B------:R-:W-:Y:S01]  /*72e0*/  FFMA R19, R35, R46, R19 ;  /* 0x0000002e23137223 */ /* 0x000fe20000000013 */
[----:B------:R-:W-:Y:S01]  /*72f0*/  F2FP.TF32.F32.PACK_B R12, R12 ;  /* 0x0000000cff0c723e */ /* 0x000fe200024050ff */
[----:B------:R-:W-:Y:S01]  /*7300*/  IMAD.IADD R86, R86, 0x1, R85 ;  /* 0x0000000156567824 */ /* 0x000fe200078e0255 */
        /* <DEDUP_REMOVED lines=21> */
[----:B------:R-:W-:Y:S02]  /*7460*/  UIADD3 UR9, UPT, UPT, UR45, 0x20, URZ ;  /* 0x000000202d097890 */ /* 0x000fe4000fffe0ff */
[----:B------:R-:W-:Y:S01]  /*7470*/  UIADD3.X UR5, UPT, UPT, URZ, UR55, URZ, UP0, !UPT ;  /* 0x00000037ff057290 */ /* 0x000fe200087fe4ff */
[----:B------:R-:W-:Y:S01]  /*7480*/  UMOV UR10, UR46 ;  /* 0x0000002e000a7c82 */ /* 0x000fe20008000000 */
[----:B------:R-:W-:Y:S07]  /*7490*/  UMOV UR11, UR60 ;  /* 0x0000003c000b7c82 */ /* 0x000fee0008000000 */
[----:B------:R2:W-:Y:S02]  /*74a0*/  UTMASTG.3D [UR8], [UR4] ;  /* 0x00000008040073b5 */ /* 0x0005e40008010000 */
[----:B--2---:R0:W-:Y:S02]  /*74b0*/  UTMACMDFLUSH ;  /* 0x00000000000079b7 */ /* 0x0041e40000000000 */
.L_x_109:
[----:B------:R-:W-:Y:S05]  /*74c0*/  BSYNC.RECONVERGENT B0 ;  /* 0x0000000000007941 */ /* 0x000fea0003800200 */
.L_x_108:
[----:B------:R-:W-:Y:S01]  /*74d0*/  UIADD3 UR4, UPT, UPT, UR38, 0x1, URZ ;  /* 0x0000000126047890 */ /* 0x000fe2000fffe0ff */
[----:B------:R-:W-:Y:S03]  /*74e0*/  BSSY.RECONVERGENT B0, `(.L_x_110) ;  /* 0x0000008000007945 */ /* 0x000fe60003800200 */
[----:B------:R-:W-:Y:S04]  /*74f0*/  UISETP.NE.AND UP0, UPT, UR4, 0x3, UPT ;  /* 0x000000030400788c */ /* 0x000fe8000bf05270 */
[----:B------:R-:W-:Y:S02]  /*7500*/  UISETP.EQ.XOR UP1, UPT, UR39, 0x3, !UP0 ;  /* 0x000000032700788c */ /* 0x000fe4000c722a70 */
[----:B------:R-:W-:Y:S02]  /*7510*/  USEL UR37, UR4, URZ, UP0 ;  /* 0x000000ff04257287 */ /* 0x000fe40008000000 */
[----:B------:R-:W-:Y:S04]  /*7520*/  USEL UR5, URZ, 0x1, !UP1 ;  /* 0x00000001ff057887 */ /* 0x000fe8000c800000 */
[----:B------:R-:W-:Y:S01]  /*7530*/  ULOP3.LUT UR42, UR42, UR5, URZ, 0x3c, !UPT ;  /* 0x000000052a2a7292 */ /* 0x000fe2000f8e3cff */
[----:B------:R-:W-:Y:S11]  /*7540*/  @P0 BRA `(.L_x_111) ;  /* 0x0000000000040947 */ /* 0x000ff60003800000 */
[----:B------:R-:W-:Y:S04]  /*7550*/  DEPBAR.LE SB0, 0x1 ;  /* 0x000080400000791a */ /* 0x000fe80000000000 */
.L_x_111:
[----:B------:R-:W-:Y:S05]  /*7560*/  BSYNC.RECONVERGENT B0 ;  /* 0x0000000000007941 */ /* 0x000fea0003800200 */
.L_x_110:
[----:B------:R-:W-:Y:S01]  /*7570*/  BAR.SYNC.DEFER_BLOCKING 0x1, 0x80 ;  /* 0x0042000000007b1d */ /* 0x000fe20000010000 */
[----:B------:R-:W-:Y:S01]  /*7580*/  UISETP.NE.AND UP0, UPT, UR41, -0x2, UPT ;  /* 0xfffffffe2900788c */ /* 0x000fe2000bf05270 */
[----:B------:R-:W-:Y:S08]  /*7590*/  IADD3 R0, PT, PT, R30, 0x1, RZ ;  /* 0x000000011e007810 */ /* 0x000ff00007ffe0ff */
[----:B------:R-:W-:Y:S05]  /*75a0*/  BRA.U !UP0, `(.L_x_112) ;  /* 0x0000000108287547 */ /* 0x000fea000b800000 */
[----:B------:R-:W-:Y:S01]  /*75b0*/  ISETP.NE.AND P0, PT, R83, RZ, PT ;  /* 0x000000ff5300720c */ /* 0x000fe20003f05270 */
[----:B------:R-:W-:Y:S01]  /*75c0*/  IMAD.U32 R3, RZ, RZ, UR40 ;  /* 0x00000028ff037e24 */ /* 0x000fe2000f8e00ff */
[----:B------:R-:W-:Y:S01]  /*75d0*/  UIADD3 UR4, UPT, UPT, UR40, 0x1, URZ ;  /* 0x0000000128047890 */ /* 0x000fe2000fffe0ff */
[----:B------:R-:W-:Y:S03]  /*75e0*/  IMAD.U32 R2, RZ, RZ, UR53 ;  /* 0x00000035ff027e24 */ /* 0x000fe6000f8e00ff */
[----:B------:R-:W-:Y:S04]  /*75f0*/  UISETP.NE.AND UP0, UPT, UR4, 0x3, UPT ;  /* 0x000000030400788c */ /* 0x000fe8000bf05270 */
[----:B------:R-:W-:Y:S03]  /*7600*/  USEL UR40, UR4, URZ, UP0 ;  /* 0x000000ff04287287 */ /* 0x000fe60008000000 */
[----:B------:R-:W-:Y:S05]  /*7610*/  @P0 LEA R3, R3, UR36, 0x3 ;  /* 0x0000002403030c11 */ /* 0x000fea000f8e18ff */
[----:B------:R-:W-:Y:S05]  /*7620*/  @P0 VIADD R3, R3, 0x48 ;  /* 0x0000004803030836 */ /* 0x000fea0000000000 */
[----:B------:R-:W-:Y:S04]  /*7630*/  @P0 PRMT R2, R2, 0x654, R3 ;  /* 0x0000065402020816 */ /* 0x000fe80000000003 */
[----:B------:R2:W-:Y:S03]  /*7640*/  @P0 SYNCS.ARRIVE.TRANS64.RED.A1T0 RZ, [R2+URZ], RZ ;  /* 0x000000ff02ff09a7 */ /* 0x0005e600081004ff */
.L_x_112:
[----:B------:R-:W-:Y:S01]  /*7650*/  ISETP.NE.AND P2, PT, R80, RZ, PT ;  /* 0x000000ff5000720c */ /* 0x000fe20003f45270 */
[----:B------:R-:W-:Y:S01]  /*7660*/  UIADD3 UR41, UPT, UPT, UR41, 0x2, URZ ;  /* 0x0000000229297890 */ /* 0x000fe2000fffe0ff */
[----:B------:R-:W-:Y:S01]  /*7670*/  ISETP.NE.AND P0, PT, R82, 0x2, PT ;  /* 0x000000025200780c */ /* 0x000fe20003f05270 */
[----:B------:R-:W-:Y:S01]  /*7680*/  IMAD.IADD R20, R29, 0x1, R66 ;  /* 0x000000011d147824 */ /* 0x000fe200078e0242 */
[----:B------:R-:W-:Y:S01]  /*7690*/  ISETP.NE.AND P1, PT, R0, 0x4, PT ;  /* 0x000000040000780c */ /* 0x000fe20003f25270 */
[----:B------:R-:W-:Y:S01]  /*76a0*/  IMAD.IADD R21, R31, 0x1, R68 ;  /* 0x000000011f157824 */ /* 0x000fe200078e0244 */
[----:B--2---:R-:W-:Y:S02]  /*76b0*/  SEL R2, RZ, 0x1, P0 ;  /* 0x00000001ff027807 */ /* 0x004fe40000000000 */
[----:B------:R-:W-:Y:S02]  /*76c0*/  SEL R3, RZ, 0x1, P1 ;  /* 0x00000001ff037807 */ /* 0x000fe40000800000 */
[----:B------:R-:W-:Y:S02]  /*76d0*/  LOP3.LUT R75, R75, R2, RZ, 0x3c, !PT ;  /* 0x000000024b4b7212 */ /* 0x000fe400078e3cff */
[----:B------:R-:W-:Y:S02]  /*76e0*/  LOP3.LUT R76, R76, R3, RZ, 0x3c, !PT ;  /* 0x000000034c4c7212 */ /* 0x000fe400078e3cff */
[----:B------:R-:W-:Y:S02]  /*76f0*/  @P2 R2UR UR60, R74 ;  /* 0x000000004a3c22ca */ /* 0x000fe400000e0000 */
[----:B------:R-:W-:Y:S02]  /*7700*/  SEL R82, R82, RZ, P0 ;  /* 0x000000ff52527207 */ /* 0x000fe40000000000 */
[----:B------:R-:W-:Y:S01]  /*7710*/  SEL R30, R0, RZ, P1 ;  /* 0x000000ff001e7207 */ /* 0x000fe20000800000 */
[----:B------:R-:W-:Y:S10]  /*7720*/  @P2 BRA `(.L_x_113) ;  /* 0xffffffdc00342947 */ /* 0x000ff4000383ffff */
[----:B------:R-:W-:-:S09]  /*7730*/  UISETP.NE.AND UP0, UPT, UR43, URZ, UPT ;  /* 0x000000ff2b00728c */ /* 0x000fd2000bf05270 */
[----:B------:R-:W-:Y:S05]  /*7740*/  BRA.U !UP0, `(.L_x_114) ;  /* 0x0000000108487547 */ /* 0x000fea000b800000 */
[----:B------:R-:W2:Y:S02]  /*7750*/  LDCU.64 UR4, c[0x0][0x890] ;  /* 0x00011200ff0477ac */ /* 0x000ea40008000a00 */
[----:B--2---:R-:W-:-:S04]  /*7760*/  UISETP.NE.U32.AND UP0, UPT, UR4, URZ, UPT ;  /* 0x000000ff0400728c */ /* 0x004fc8000bf05070 */
[----:B------:R-:W-:-:S09]  /*7770*/  UISETP.NE.AND.EX UP0, UPT, UR5, URZ, UPT, UP0 ;  /* 0x000000ff0500728c */ /* 0x000fd2000bf05300 */
[----:B------:R-:W-:Y:S05]  /*7780*/  BRA.U UP0, `(.L_x_115) ;  /* 0x00000001000c7547 */ /* 0x000fea000b800000 */
[----:B------:R-:W-:-:S13]  /*7790*/  FSETP.NEU.AND P0, PT, R35, RZ, PT ;  /* 0x000000ff2300720b */ /* 0x000fda0003f0d000 */
[----:B------:R-:W-:Y:S05]  /*77a0*/  @!P0 EXIT ;  /* 0x000000000000894d */ /* 0x000fea0003800000 */
[----:B------:R-:W-:Y:S05]  /*77b0*/  BRA `(.L_x_114) ;  /* 0x00000000002c7947 */ /* 0x000fea0003800000 */
.L_x_115:
[----:B------:R-:W-:Y:S01]  /*77c0*/  ISETP.NE.AND P0, PT, R81, RZ, PT ;  /* 0x000000ff5100720c */ /* 0x000fe20003f05270 */
[----:B------:R-:W-:-:S12]  /*77d0*/  BSSY.RECONVERGENT B0, `(.L_x_114) ;  /* 0x0000009000007945 */ /* 0x000fd80003800200 */
[----:B------:R-:W-:Y:S05]  /*77e0*/  @P0 BRA `(.L_x_116) ;  /* 0x0000000000140947 */ /* 0x000fea0003800000 */
[----:B------:R-:W2:Y:S02]  /*77f0*/  LDCU.64 UR4, c[0x0][0x888] ;  /* 0x00011100ff0477ac */ /* 0x000ea40008000a00 */
[----:B--2---:R-:W-:-:S04]  /*7800*/  ISETP.NE.U32.AND P0, PT, RZ, UR4, PT ;  /* 0x00000004ff007c0c */ /* 0x004fc8000bf05070 */
[----:B------:R-:W-:-:S13]  /*7810*/  ISETP.NE.AND.EX P0, PT, RZ, UR5, PT, P0 ;  /* 0x00000005ff007c0c */ /* 0x000fda000bf05300 */
[----:B------:R-:W-:Y:S05]  /*7820*/  @!P0 EXIT ;  /* 0x000000000000894d */ /* 0x000fea0003800000 */
[----:B------:R-:W-:Y:S05]  /*7830*/  BRA `(.L_x_117) ;  /* 0x0000000000087947 */ /* 0x000fea0003800000 */
.L_x_116:
[----:B------:R-:W-:-:S13]  /*7840*/  FSETP.NEU.AND P0, PT, R35, RZ, PT ;  /* 0x000000ff2300720b */ /* 0x000fda0003f0d000 */
[----:B------:R-:W-:Y:S05]  /*7850*/  @!P0 EXIT ;  /* 0x000000000000894d */ /* 0x000fea0003800000 */
.L_x_117:
[----:B------:R-:W-:Y:S05]  /*7860*/  BSYNC.RECONVERGENT B0 ;  /* 0x0000000000007941 */ /* 0x000fea0003800200 */
.L_x_114:
[----:B------:R-:W-:Y:S01]  /*7870*/  ULEA UR4, UR40, UR36, 0x3 ;  /* 0x0000002428047291 */ /* 0x000fe2000f8e18ff */
[----:B------:R-:W-:-:S04]  /*7880*/  DEPBAR.LE SB0, 0x0 ;  /* 0x000080000000791a */ /* 0x000fc80000000000 */
[----:B------:R-:W-:-:S04]  /*7890*/  UIADD3 UR4, UPT, UPT, UR4, 0x48, URZ ;  /* 0x0000004804047890 */ /* 0x000fc8000fffe0ff */
[----:B------:R-:W-:-:S09]  /*78a0*/  UPRMT UR4, UR53, 0x654, UR4 ;  /* 0x0000065435047896 */ /* 0x000fd20008000004 */
[----:B------:R-:W-:Y:S01]  /*78b0*/  SYNCS.ARRIVE.TRANS64.RED.A1T0 RZ, [UR4], RZ ;  /* 0x000000ffffff79a7 */ /* 0x000fe20008100404 */
[----:B------:R-:W-:Y:S05]  /*78c0*/  EXIT ;  /* 0x000000000000794d */ /* 0x000fea0003800000 */
.L_x_19:
[----:B--2---:R2:W1:Y:S02]  /*78d0*/  SYNCS.PHASECHK.TRANS64.TRYWAIT P0, [R3+URZ+0xe0], R2 ;  /* 0x0000e002030075a7 */ /* 0x00446400080011ff */
[----:B-1----:R-:W-:Y:S05]  /*78e0*/  @!P0 NANOSLEEP.SYNCS 0x989680 ;  /* 0x009896800000895d */ /* 0x002fea0003900000 */
[----:B------:R-:W1:Y:S02]  /*78f0*/  @!P0 SYNCS.PHASECHK.TRANS64 P0, [R3+URZ+0xe0], R2 ;  /* 0x0000e002030085a7 */ /* 0x000e6400080010ff */
[----:B-1----:R-:W-:Y:S05]  /*7900*/  @!P0 BRA `(.L_x_19) ;  /* 0xfffffffc00f08947 */ /* 0x002fea000383ffff */
[----:B------:R-:W-:Y:S05]  /*7910*/  BRA `(.L_x_118) ;  /* 0xffffff9c00247947 */ /* 0x000fea000383ffff */
.L_x_22:
[----:B-1----:R-:W-:-:S07]  /*7920*/  MOV R2, UR57 ;  /* 0x0000003900027c02 */ /* 0x002fce0008000f00 */
.L_x_119:
[----:B-1----:R1:W2:Y:S02]  /*7930*/  SYNCS.PHASECHK.TRANS64.TRYWAIT P0, [R2+URZ+0x18], R5 ;  /* 0x00001805020075a7 */ /* 0x0022a400080011ff */
[----:B--2---:R-:W-:Y:S05]  /*7940*/  @!P0 NANOSLEEP.SYNCS 0x989680 ;  /* 0x009896800000895d */ /* 0x004fea0003900000 */
[----:B------:R-:W2:Y:S02]  /*7950*/  @!P0 SYNCS.PHASECHK.TRANS64 P0, [R2+URZ+0x18], R5 ;  /* 0x00001805020085a7 */ /* 0x000ea400080010ff */
[----:B--2---:R-:W-:Y:S05]  /*7960*/  @!P0 BRA `(.L_x_119) ;  /* 0xfffffffc00f08947 */ /* 0x004fea000383ffff */
[----:B------:R-:W-:Y:S05]  /*7970*/  BRA `(.L_x_21) ;  /* 0xffffff9c00747947 */ /* 0x000fea000383ffff */
.L_x_30:
[----:B------:R-:W-:-:S07]  /*7980*/  MOV R2, UR57 ;  /* 0x0000003900027c02 */ /* 0x000fce0008000f00 */
.L_x_120:
[----:B-1----:R1:W2:Y:S02]  /*7990*/  SYNCS.PHASECHK.TRANS64.TRYWAIT P0, [R2+URZ+0x18], R5 ;  /* 0x00001805020075a7 */ /* 0x0022a400080011ff */
[----:B--2---:R-:W-:Y:S05]  /*79a0*/  @!P0 NANOSLEEP.SYNCS 0x989680 ;  /* 0x009896800000895d */ /* 0x004fea0003900000 */
[----:B------:R-:W2:Y:S02]  /*79b0*/  @!P0 SYNCS.PHASECHK.TRANS64 P0, [R2+URZ+0x18], R5 ;  /* 0x00001805020085a7 */ /* 0x000ea400080010ff */
[----:B--2---:R-:W-:Y:S05]  /*79c0*/  @!P0 BRA `(.L_x_120) ;  /* 0xfffffffc00f08947 */ /* 0x004fea000383ffff */
[----:B------:R-:W-:Y:S05]  /*79d0*/  BRA `(.L_x_29) ;  /* 0xffffffa000b07947 */ /* 0x000fea000383ffff */
.L_x_36:
[----:B-1----:R1:W2:Y:S02]  /*79e0*/  SYNCS.PHASECHK.TRANS64.TRYWAIT P0, [R2+URZ+0x70], R3 ;  /* 0x00007003020075a7 */ /* 0x0022a400080011ff */
[----:B--2---:R-:W-:Y:S05]  /*79f0*/  @!P0 NANOSLEEP.SYNCS 0x989680 ;  /* 0x009896800000895d */ /* 0x004fea0003900000 */
[----:B------:R-:W2:Y:S02]  /*7a00*/  @!P0 SYNCS.PHASECHK.TRANS64 P0, [R2+URZ+0x70], R3 ;  /* 0x00007003020085a7 */ /* 0x000ea400080010ff */
[----:B--2---:R-:W-:Y:S05]  /*7a10*/  @!P0 BRA `(.L_x_36) ;  /* 0xfffffffc00f08947 */ /* 0x004fea000383ffff */
[----:B------:R-:W-:Y:S05]  /*7a20*/  BRA `(.L_x_121) ;  /* 0xffffffa400cc7947 */ /* 0x000fea000383ffff */
.L_x_40:
[----:B----4-:R-:W-:-:S07]  /*7a30*/  MOV R0, UR4 ;  /* 0x0000000400007c02 */ /* 0x010fce0008000f00 */
.L_x_122:
[----:B-1----:R1:W2:Y:S02]  /*7a40*/  SYNCS.PHASECHK.TRANS64.TRYWAIT P0, [R0+URZ], R3 ;  /* 0x00000003000075a7 */ /* 0x0022a400080011ff */
[----:B--2---:R-:W-:Y:S05]  /*7a50*/  @!P0 NANOSLEEP.SYNCS 0x989680 ;  /* 0x009896800000895d */ /* 0x004fea0003900000 */
[----:B------:R-:W2:Y:S02]  /*7a60*/  @!P0 SYNCS.PHASECHK.TRANS64 P0, [R0+URZ], R3 ;  /* 0x00000003000085a7 */ /* 0x000ea400080010ff */
[----:B--2---:R-:W-:Y:S05]  /*7a70*/  @!P0 BRA `(.L_x_122) ;  /* 0xfffffffc00f08947 */ /* 0x004fea000383ffff */
[----:B------:R-:W-:Y:S05]  /*7a80*/  BRA `(.L_x_123) ;  /* 0xffffffac003c7947 */ /* 0x000fea000383ffff */
.L_x_41:
[----:B----4-:R-:W-:-:S07]  /*7a90*/  MOV R0, UR5 ;  /* 0x0000000500007c02 */ /* 0x010fce0008000f00 */
.L_x_124:
[----:B-1----:R1:W2:Y:S02]  /*7aa0*/  SYNCS.PHASECHK.TRANS64.TRYWAIT P0, [R0+URZ], R3 ;  /* 0x00000003000075a7 */ /* 0x0022a400080011ff */
[----:B--2---:R-:W-:Y:S05]  /*7ab0*/  @!P0 NANOSLEEP.SYNCS 0x989680 ;  /* 0x009896800000895d */ /* 0x004fea0003900000 */
[----:B------:R-:W2:Y:S02]  /*7ac0*/  @!P0 SYNCS.PHASECHK.TRANS64 P0, [R0+URZ], R3 ;  /* 0x00000003000085a7 */ /* 0x000ea400080010ff */
[----:B--2---:R-:W-:Y:S05]  /*7ad0*/  @!P0 BRA `(.L_x_124) ;  /* 0xfffffffc00f08947 */ /* 0x004fea000383ffff */
[----:B------:R-:W-:Y:S05]  /*7ae0*/  BRA `(.L_x_125) ;  /* 0xffffffac00487947 */ /* 0x000fea000383ffff */
.L_x_44:
[----:B-1----:R1:W2:Y:S02]  /*7af0*/  SYNCS.PHASECHK.TRANS64.TRYWAIT P0, [R0+URZ+0xd0], R5 ;  /* 0x0000d005000075a7 */ /* 0x0022a400080011ff */
[----:B--2---:R-:W-:Y:S05]  /*7b00*/  @!P0 NANOSLEEP.SYNCS 0x989680 ;  /* 0x009896800000895d */ /* 0x004fea0003900000 */
[----:B------:R-:W2:Y:S02]  /*7b10*/  @!P0 SYNCS.PHASECHK.TRANS64 P0, [R0+URZ+0xd0], R5 ;  /* 0x0000d005000085a7 */ /* 0x000ea400080010ff */
[----:B--2---:R-:W-:Y:S05]  /*7b20*/  @!P0 BRA `(.L_x_44) ;  /* 0xfffffffc00f08947 */ /* 0x004fea000383ffff */
[----:B------:R-:W-:Y:S05]  /*7b30*/  BRA `(.L_x_126) ;  /* 0xffffffac00a47947 */ /* 0x000fea000383ffff */
.L_x_45:
[----:B------:R-:W-:-:S07]  /*7b40*/  MOV R0, UR4 ;  /* 0x0000000400007c02 */ /* 0x000fce0008000f00 */
.L_x_127:
[----:B-1----:R1:W2:Y:S02]  /*7b50*/  SYNCS.PHASECHK.TRANS64.TRYWAIT P0, [R0+URZ+0x80], R5 ;  /* 0x00008005000075a7 */ /* 0x0022a400080011ff */
[----:B--2---:R-:W-:Y:S05]  /*7b60*/  @!P0 NANOSLEEP.SYNCS 0x989680 ;  /* 0x009896800000895d */ /* 0x004fea0003900000 */
[----:B------:R-:W2:Y:S02]  /*7b70*/  @!P0 SYNCS.PHASECHK.TRANS64 P0, [R0+URZ+0x80], R5 ;  /* 0x00008005000085a7 */ /* 0x000ea400080010ff */
[----:B--2---:R-:W-:Y:S05]  /*7b80*/  @!P0 BRA `(.L_x_127) ;  /* 0xfffffffc00f08947 */ /* 0x004fea000383ffff */
[----:B------:R-:W-:Y:S05]  /*7b90*/  BRA `(.L_x_128) ;  /* 0xffffffac00b47947 */ /* 0x000fea000383ffff */
.L_x_46:
[----:B-1----:R1:W2:Y:S02]  /*7ba0*/  SYNCS.PHASECHK.TRANS64.TRYWAIT P1, [R0+URZ+0x70], R5 ;  /* 0x00007005000075a7 */ /* 0x0022a400080211ff */
[----:B--2---:R-:W-:Y:S05]  /*7bb0*/  @!P1 NANOSLEEP.SYNCS 0x989680 ;  /* 0x009896800000995d */ /* 0x004fea0003900000 */
[----:B------:R-:W2:Y:S02]  /*7bc0*/  @!P1 SYNCS.PHASECHK.TRANS64 P1, [R0+URZ+0x70], R5 ;  /* 0x00007005000095a7 */ /* 0x000ea400080210ff */
[----:B--2---:R-:W-:Y:S05]  /*7bd0*/  @!P1 BRA `(.L_x_46) ;  /* 0xfffffffc00f09947 */ /* 0x004fea000383ffff */
[----:B------:R-:W-:Y:S05]  /*7be0*/  BRA `(.L_x_129) ;  /* 0xffffffac00e47947 */ /* 0x000fea000383ffff */
.L_x_49:
[----:B------:R-:W-:-:S07]  /*7bf0*/  MOV R0, UR4 ;  /* 0x0000000400007c02 */ /* 0x000fce0008000f00 */
.L_x_130:
[----:B-1----:R1:W2:Y:S02]  /*7c00*/  SYNCS.PHASECHK.TRANS64.TRYWAIT P0, [R0+URZ+0x80], R3 ;  /* 0x00008003000075a7 */ /* 0x0022a400080011ff */
[----:B--2---:R-:W-:Y:S05]  /*7c10*/  @!P0 NANOSLEEP.SYNCS 0x989680 ;  /* 0x009896800000895d */ /* 0x004fea0003900000 */
[----:B------:R-:W2:Y:S02]  /*7c20*/  @!P0 SYNCS.PHASECHK.TRANS64 P0, [R0+URZ+0x80], R3 ;  /* 0x00008003000085a7 */ /* 0x000ea400080010ff */
[----:B--2---:R-:W-:Y:S05]  /*7c30*/  @!P0 BRA `(.L_x_130) ;  /* 0xfffffffc00f08947 */ /* 0x004fea000383ffff */
[----:B------:R-:W-:Y:S05]  /*7c40*/  BRA `(.L_x_48) ;  /* 0xffffffb000387947 */ /* 0x000fea000383ffff */
.L_x_56:
[----:B-1----:R1:W2:Y:S02]  /*7c50*/  SYNCS.PHASECHK.TRANS64.TRYWAIT P1, [R0+URZ+0x70], R5 ;  /* 0x00007005000075a7 */ /* 0x0022a400080211ff */
[----:B--2---:R-:W-:Y:S05]  /*7c60*/  @!P1 NANOSLEEP.SYNCS 0x989680 ;  /* 0x009896800000995d */ /* 0x004fea0003900000 */
[----:B------:R-:W2:Y:S02]  /*7c70*/  @!P1 SYNCS.PHASECHK.TRANS64 P1, [R0+URZ+0x70], R5 ;  /* 0x00007005000095a7 */ /* 0x000ea400080210ff */
[----:B--2---:R-:W-:Y:S05]  /*7c80*/  @!P1 BRA `(.L_x_56) ;  /* 0xfffffffc00f09947 */ /* 0x004fea000383ffff */
[----:B------:R-:W-:Y:S05]  /*7c90*/  BRA `(.L_x_131) ;  /* 0xffffffb4009c7947 */ /* 0x000fea000383ffff */
.L_x_57:
[----:B------:R-:W-:-:S07]  /*7ca0*/  MOV R3, UR75 ;  /* 0x0000004b00037c02 */ /* 0x000fce0008000f00 */
.L_x_132:
[----:B-1----:R1:W2:Y:S02]  /*7cb0*/  SYNCS.PHASECHK.TRANS64.TRYWAIT P0, [R3+URZ+0xb0], R0 ;  /* 0x0000b000030075a7 */ /* 0x0022a400080011ff */
[----:B--2---:R-:W-:Y:S05]  /*7cc0*/  @!P0 NANOSLEEP.SYNCS 0x989680 ;  /* 0x009896800000895d */ /* 0x004fea0003900000 */
[----:B------:R-:W2:Y:S02]  /*7cd0*/  @!P0 SYNCS.PHASECHK.TRANS64 P0, [R3+URZ+0xb0], R0 ;  /* 0x0000b000030085a7 */ /* 0x000ea400080010ff */
[----:B--2---:R-:W-:Y:S05]  /*7ce0*/  @!P0 BRA `(.L_x_132) ;  /* 0xfffffffc00f08947 */ /* 0x004fea000383ffff */
[----:B------:R-:W-:Y:S05]  /*7cf0*/  BRA `(.L_x_133) ;  /* 0xffffffb400f07947 */ /* 0x000fea000383ffff */
.L_x_60:
[----:B------:R-:W-:Y:S07]  /*7d00*/  MOV R0, UR5 ;  /* 0x0000000500007c02 */ /* 0x000fee0008000f00 */
.L_x_134:
[----:B-1----:R1:W2:Y:S02]  /*7d10*/  SYNCS.PHASECHK.TRANS64.TRYWAIT P0, [R0+URZ], R3 ;  /* 0x00000003000075a7 */ /* 0x0022a400080011ff */
[----:B--2---:R-:W-:Y:S05]  /*7d20*/  @!P0 NANOSLEEP.SYNCS 0x989680 ;  /* 0x009896800000895d */ /* 0x004fea0003900000 */
[----:B------:R-:W2:Y:S02]  /*7d30*/  @!P0 SYNCS.PHASECHK.TRANS64 P0, [R0+URZ], R3 ;  /* 0x00000003000085a7 */ /* 0x000ea400080010ff */
[----:B--2---:R-:W-:Y:S05]  /*7d40*/  @!P0 BRA `(.L_x_134) ;  /* 0xfffffffc00f08947 */ /* 0x004fea000383ffff */
[----:B------:R-:W-:Y:S05]  /*7d50*/  BRA `(.L_x_59) ;  /* 0xffffffb8000c7947 */ /* 0x000fea000383ffff */
.L_x_63:
[----:B------:R-:W-:-:S07]  /*7d60*/  MOV R0, UR4 ;  /* 0x0000000400007c02 */ /* 0x000fce0008000f00 */
.L_x_135:
[----:B--2---:R2:W3:Y:S02]  /*7d70*/  SYNCS.PHASECHK.TRANS64.TRYWAIT P0, [R0+URZ], R3 ;  /* 0x00000003000075a7 */ /* 0x0044e400080011ff */
[----:B---3--:R-:W-:Y:S05]  /*7d80*/  @!P0 NANOSLEEP.SYNCS 0x989680 ;  /* 0x009896800000895d */ /* 0x008fea0003900000 */
[----:B------:R-:W3:Y:S02]  /*7d90*/  @!P0 SYNCS.PHASECHK.TRANS64 P0, [R0+URZ], R3 ;  /* 0x00000003000085a7 */ /* 0x000ee400080010ff */
[----:B---3--:R-:W-:Y:S05]  /*7da0*/  @!P0 BRA `(.L_x_135) ;  /* 0xfffffffc00f08947 */ /* 0x008fea000383ffff */
[----:B------:R-:W-:Y:S05]  /*7db0*/  BRA `(.L_x_136) ;  /* 0xffffffc000147947 */ /* 0x000fea000383ffff */
.L_x_64:
[----:B------:R-:W-:-:S07]  /*7dc0*/  MOV R0, UR5 ;  /* 0x0000000500007c02 */ /* 0x000fce0008000f00 */
.L_x_137:
[----:B-1----:R1:W2:Y:S02]  /*7dd0*/  SYNCS.PHASECHK.TRANS64.TRYWAIT P0, [R0+URZ], R3 ;  /* 0x00000003000075a7 */ /* 0x0022a400080011ff */
[----:B--2---:R-:W-:Y:S05]  /*7de0*/  @!P0 NANOSLEEP.SYNCS 0x989680 ;  /* 0x009896800000895d */ /* 0x004fea0003900000 */
[----:B------:R-:W2:Y:S02]  /*7df0*/  @!P0 SYNCS.PHASECHK.TRANS64 P0, [R0+URZ], R3 ;  /* 0x00000003000085a7 */ /* 0x000ea400080010ff */
[----:B--2---:R-:W-:Y:S05]  /*7e00*/  @!P0 BRA `(.L_x_137) ;  /* 0xfffffffc00f08947 */ /* 0x004fea000383ffff */
[----:B------:R-:W-:Y:S05]  /*7e10*/  BRA `(.L_x_138) ;  /* 0xffffffc000207947 */ /* 0x000fea000383ffff */
.L_x_65:
[----:B------:R-:W-:-:S07]  /*7e20*/  MOV R0, UR5 ;  /* 0x0000000500007c02 */ /* 0x000fce0008000f00 */
.L_x_139:
[----:B-1----:R1:W2:Y:S02]  /*7e30*/  SYNCS.PHASECHK.TRANS64.TRYWAIT P0, [R0+URZ], R3 ;  /* 0x00000003000075a7 */ /* 0x0022a400080011ff */
[----:B--2---:R-:W-:Y:S05]  /*7e40*/  @!P0 NANOSLEEP.SYNCS 0x989680 ;  /* 0x009896800000895d */ /* 0x004fea0003900000 */
[----:B------:R-:W2:Y:S02]  /*7e50*/  @!P0 SYNCS.PHASECHK.TRANS64 P0, [R0+URZ], R3 ;  /* 0x00000003000085a7 */ /* 0x000ea400080010ff */
[----:B--2---:R-:W-:Y:S05]  /*7e60*/  @!P0 BRA `(.L_x_139) ;  /* 0xfffffffc00f08947 */ /* 0x004fea000383ffff */
[----:B------:R-:W-:Y:S05]  /*7e70*/  BRA `(.L_x_140) ;  /* 0xffffffc0002c7947 */ /* 0x000fea000383ffff */
.L_x_66:
[----:B------:R-:W-:-:S07]  /*7e80*/  MOV R0, UR4 ;  /* 0x0000000400007c02 */ /* 0x000fce0008000f00 */
.L_x_141:
[----:B-1----:R1:W2:Y:S02]  /*7e90*/  SYNCS.PHASECHK.TRANS64.TRYWAIT P0, [R0+URZ], R3 ;  /* 0x00000003000075a7 */ /* 0x0022a400080011ff */
[----:B--2---:R-:W-:Y:S05]  /*7ea0*/  @!P0 NANOSLEEP.SYNCS 0x989680 ;  /* 0x009896800000895d */ /* 0x004fea0003900000 */
[----:B------:R-:W2:Y:S02]  /*7eb0*/  @!P0 SYNCS.PHASECHK.TRANS64 P0, [R0+URZ], R3 ;  /* 0x00000003000085a7 */ /* 0x000ea400080010ff */
[----:B--2---:R-:W-:Y:S05]  /*7ec0*/  @!P0 BRA `(.L_x_141) ;  /* 0xfffffffc00f08947 */ /* 0x004fea000383ffff */
[----:B------:R-:W-:Y:S05]  /*7ed0*/  BRA `(.L_x_142) ;  /* 0xffffffc000387947 */ /* 0x000fea000383ffff */
.L_x_71:
[----:B--2---:R2:W3:Y:S02]  /*7ee0*/  SYNCS.PHASECHK.TRANS64.TRYWAIT P0, [R0+URZ+0x70], R3 ;  /* 0x00007003000075a7 */ /* 0x0044e400080011ff */
[----:B---3--:R-:W-:Y:S05]  /*7ef0*/  @!P0 NANOSLEEP.SYNCS 0x989680 ;  /* 0x009896800000895d */ /* 0x008fea0003900000 */
[----:B------:R-:W3:Y:S02]  /*7f00*/  @!P0 SYNCS.PHASECHK.TRANS64 P0, [R0+URZ+0x70], R3 ;  /* 0x00007003000085a7 */ /* 0x000ee400080010ff */
[----:B---3--:R-:W-:Y:S05]  /*7f10*/  @!P0 BRA `(.L_x_71) ;  /* 0xfffffffc00f08947 */ /* 0x008fea000383ffff */
[----:B------:R-:W-:Y:S05]  /*7f20*/  BRA `(.L_x_143) ;  /* 0xffffffc400387947 */ /* 0x000fea000383ffff */
.L_x_74:
[----:B------:R-:W-:Y:S07]  /*7f30*/  MOV R0, UR13 ;  /* 0x0000000d00007c02 */ /* 0x000fee0008000f00 */
.L_x_144:
[----:B--2---:R2:W3:Y:S02]  /*7f40*/  SYNCS.PHASECHK.TRANS64.TRYWAIT P0, [R0+URZ+0x68], R3 ;  /* 0x00006803000075a7 */ /* 0x0044e400080011ff */
[----:B---3--:R-:W-:Y:S05]  /*7f50*/  @!P0 NANOSLEEP.SYNCS 0x989680 ;  /* 0x009896800000895d */ /* 0x008fea0003900000 */
[----:B------:R-:W3:Y:S02]  /*7f60*/  @!P0 SYNCS.PHASECHK.TRANS64 P0, [R0+URZ+0x68], R3 ;  /* 0x00006803000085a7 */ /* 0x000ee400080010ff */
[----:B---3--:R-:W-:Y:S05]  /*7f70*/  @!P0 BRA `(.L_x_144) ;  /* 0xfffffffc00f08947 */ /* 0x008fea000383ffff */
[----:B------:R-:W-:Y:S05]  /*7f80*/  BRA `(.L_x_73) ;  /* 0xffffffc800187947 */ /* 0x000fea000383ffff */
.L_x_77:
[----:B------:R-:W-:Y:S07]  /*7f90*/  MOV R0, UR4 ;  /* 0x0000000400007c02 */ /* 0x000fee0008000f00 */
.L_x_145:
[----:B-1----:R1:W2:Y:S02]  /*7fa0*/  SYNCS.PHASECHK.TRANS64.TRYWAIT P0, [R0+URZ+0x48], R3 ;  /* 0x00004803000075a7 */ /* 0x0022a400080011ff */
[----:B--2---:R-:W-:Y:S05]  /*7fb0*/  @!P0 NANOSLEEP.SYNCS 0x989680 ;  /* 0x009896800000895d */ /* 0x004fea0003900000 */
[----:B------:R-:W2:Y:S02]  /*7fc0*/  @!P0 SYNCS.PHASECHK.TRANS64 P0, [R0+URZ+0x48], R3 ;  /* 0x00004803000085a7 */ /* 0x000ea400080010ff */
[----:B--2---:R-:W-:Y:S05]  /*7fd0*/  @!P0 BRA `(.L_x_145) ;  /* 0xfffffffc00f08947 */ /* 0x004fea000383ffff */
[----:B------:R-:W-:Y:S05]  /*7fe0*/  BRA `(.L_x_146) ;  /* 0xffffffc800907947 */ /* 0x000fea000383ffff */
.L_x_78:
[----:B------:R-:W-:Y:S07]  /*7ff0*/  MOV R3, UR6 ;  /* 0x0000000600037c02 */ /* 0x000fee0008000f00 */
.L_x_147:
[----:B-1----:R1:W2:Y:S02]  /*8000*/  SYNCS.PHASECHK.TRANS64.TRYWAIT P0, [R3+URZ+0x48], R12 ;  /* 0x0000480c030075a7 */ /* 0x0022a400080011ff */
[----:B--2---:R-:W-:Y:S05]  /*8010*/  @!P0 NANOSLEEP.SYNCS 0x989680 ;  /* 0x009896800000895d */ /* 0x004fea0003900000 */
[----:B------:R-:W2:Y:S02]  /*8020*/  @!P0 SYNCS.PHASECHK.TRANS64 P0, [R3+URZ+0x48], R12 ;  /* 0x0000480c030085a7 */ /* 0x000ea400080010ff */
[----:B--2---:R-:W-:Y:S05]  /*8030*/  @!P0 BRA `(.L_x_147) ;  /* 0xfffffffc00f08947 */ /* 0x004fea000383ffff */
[----:B------:R-:W-:Y:S05]  /*8040*/  BRA `(.L_x_148) ;  /* 0xffffffcc00307947 */ /* 0x000fea000383ffff */
.L_x_80:
[----:B------:R-:W-:-:S07]  /*8050*/  MOV R0, UR4 ;  /* 0x0000000400007c02 */ /* 0x000fce0008000f00 */
.L_x_149:
[----:B-1----:R1:W3:Y:S02]  /*8060*/  SYNCS.PHASECHK.TRANS64.TRYWAIT P0, [R0+URZ], R3 ;  /* 0x00000003000075a7 */ /* 0x0022e400080011ff */
[----:B---3--:R-:W-:Y:S05]  /*8070*/  @!P0 NANOSLEEP.SYNCS 0x989680 ;  /* 0x009896800000895d */ /* 0x008fea0003900000 */
[----:B------:R-:W3:Y:S02]  /*8080*/  @!P0 SYNCS.PHASECHK.TRANS64 P0, [R0+URZ], R3 ;  /* 0x00000003000085a7 */ /* 0x000ee400080010ff */
[----:B---3--:R-:W-:Y:S05]  /*8090*/  @!P0 BRA `(.L_x_149) ;  /* 0xfffffffc00f08947 */ /* 0x008fea000383ffff */
[----:B------:R-:W-:Y:S05]  /*80a0*/  BRA `(.L_x_150) ;  /* 0xffffffcc00bc7947 */ /* 0x000fea000383ffff */
.L_x_81:
[----:B------:R-:W-:-:S07]  /*80b0*/  MOV R0, UR5 ;  /* 0x0000000500007c02 */ /* 0x000fce0008000f00 */
.L_x_151:
[----:B-1----:R1:W3:Y:S02]  /*80c0*/  SYNCS.PHASECHK.TRANS64.TRYWAIT P0, [R0+URZ], R3 ;  /* 0x00000003000075a7 */ /* 0x0022e400080011ff */
[----:B---3--:R-:W-:Y:S05]  /*80d0*/  @!P0 NANOSLEEP.SYNCS 0x989680 ;  /* 0x009896800000895d */ /* 0x008fea0003900000 */
[----:B------:R-:W3:Y:S02]  /*80e0*/  @!P0 SYNCS.PHASECHK.TRANS64 P0, [R0+URZ], R3 ;  /* 0x00000003000085a7 */ /* 0x000ee400080010ff */
[----:B---3--:R-:W-:Y:S05]  /*80f0*/  @!P0 BRA `(.L_x_151) ;  /* 0xfffffffc00f08947 */ /* 0x008fea000383ffff */
[----:B------:R-:W-:Y:S05]  /*8100*/  BRA `(.L_x_152) ;  /* 0xffffffcc00c87947 */ /* 0x000fea000383ffff */
.L_x_83:
[----:B--2---:R2:W4:Y:S02]  /*8110*/  SYNCS.PHASECHK.TRANS64.TRYWAIT P0, [R0+URZ+0x70], R3 ;  /* 0x00007003000075a7 */ /* 0x00452400080011ff */
[----:B----4-:R-:W-:Y:S05]  /*8120*/  @!P0 NANOSLEEP.SYNCS 0x989680 ;  /* 0x009896800000895d */ /* 0x010fea0003900000 */
[----:B------:R-:W4:Y:S02]  /*8130*/  @!P0 SYNCS.PHASECHK.TRANS64 P0, [R0+URZ+0x70], R3 ;  /* 0x00007003000085a7 */ /* 0x000f2400080010ff */
[----:B----4-:R-:W-:Y:S05]  /*8140*/  @!P0 BRA `(.L_x_83) ;  /* 0xfffffffc00f08947 */ /* 0x010fea000383ffff */
[----:B------:R-:W-:Y:S05]  /*8150*/  BRA `(.L_x_153) ;  /* 0xffffffd000bc7947 */ /* 0x000fea000383ffff */
.L_x_93:
[----:B-1----:R1:W3:Y:S02]  /*8160*/  SYNCS.PHASECHK.TRANS64.TRYWAIT P1, [R0+URZ+0x30], R5 ;  /* 0x00003005000075a7 */ /* 0x0022e400080211ff */
[----:B---3--:R-:W-:Y:S05]  /*8170*/  @!P1 NANOSLEEP.SYNCS 0x989680 ;  /* 0x009896800000995d */ /* 0x008fea0003900000 */
[----:B------:R-:W3:Y:S02]  /*8180*/  @!P1 SYNCS.PHASECHK.TRANS64 P1, [R0+URZ+0x30], R5 ;  /* 0x00003005000095a7 */ /* 0x000ee400080210ff */
[----:B---3--:R-:W-:Y:S05]  /*8190*/  @!P1 BRA `(.L_x_93) ;  /* 0xfffffffc00f09947 */ /* 0x008fea000383ffff */
[----:B------:R-:W-:Y:S05]  /*81a0*/  BRA `(.L_x_92) ;  /* 0xffffffdc00cc7947 */ /* 0x000fea000383ffff */
.L_x_95:
[----:B---3--:R3:W4:Y:S02]  /*81b0*/  SYNCS.PHASECHK.TRANS64.TRYWAIT P0, [R84+URZ+0x90], R7 ;  /* 0x00009007540075a7 */ /* 0x00872400080011ff */
[----:B----4-:R-:W-:Y:S05]  /*81c0*/  @!P0 NANOSLEEP.SYNCS 0x989680 ;  /* 0x009896800000895d */ /* 0x010fea0003900000 */
[----:B------:R-:W4:Y:S02]  /*81d0*/  @!P0 SYNCS.PHASECHK.TRANS64 P0, [R84+URZ+0x90], R7 ;  /* 0x00009007540085a7 */ /* 0x000f2400080010ff */
[----:B----4-:R-:W-:Y:S05]  /*81e0*/  @!P0 BRA `(.L_x_95) ;  /* 0xfffffffc00f08947 */ /* 0x010fea000383ffff */
[----:B------:R-:W-:Y:S05]  /*81f0*/  BRA `(.L_x_94) ;  /* 0xffffffe000447947 */ /* 0x000fea000383ffff */
.L_x_106:
[----:B-1----:R1:W2:Y:S02]  /*8200*/  SYNCS.PHASECHK.TRANS64.TRYWAIT P0, [R2+URZ+0x30], R5 ;  /* 0x00003005020075a7 */ /* 0x0022a400080011ff */
[----:B--2---:R-:W-:Y:S05]  /*8210*/  @!P0 NANOSLEEP.SYNCS 0x989680 ;  /* 0x009896800000895d */ /* 0x004fea0003900000 */
[----:B------:R-:W2:Y:S02]  /*8220*/  @!P0 SYNCS.PHASECHK.TRANS64 P0, [R2+URZ+0x30], R5 ;  /* 0x00003005020085a7 */ /* 0x000ea400080010ff */
[----:B--2---:R-:W-:Y:S05]  /*8230*/  @!P0 BRA `(.L_x_106) ;  /* 0xfffffffc00f08947 */ /* 0x004fea000383ffff */
[----:B------:R-:W-:Y:S05]  /*8240*/  BRA `(.L_x_105) ;  /* 0xffffffe8008c7947 */ /* 0x000fea000383ffff */
        .weak           $__internal_0_$__cuda_sm10x_tcgen05_guardrail_trap_col_being_dealloced_not_returned_by_alloc
        .type           $__internal_0_$__cuda_sm10x_tcgen05_guardrail_trap_col_being_dealloced_not_returned_by_alloc,@function
        .size           $__internal_0_$__cuda_sm10x_tcgen05_guardrail_trap_col_being_dealloced_not_returned_by_alloc,($__internal_1_$__cuda_sm10x_tcgen05_guardrail_trap_phase_invalid_during_alloc - $__internal_0_$__cuda_sm10x_tcgen05_guardrail_trap_col_being_dealloced_not_returned_by_alloc)
$__internal_0_$__cuda_sm10x_tcgen05_guardrail_trap_col_being_dealloced_not_returned_by_alloc:
[----:B------:R-:W-:Y:S05]  /*8250*/  BPT.TRAP 0x1 ;  /* 0x000000040000795c */ /* 0x000fea0000300000 */
[----:B------:R-:W-:-:S04]  /*8260*/  HFMA2 R3, -RZ, RZ, 0, 0 ;  /* 0x00000000ff037431 */ /* 0x000fc800000001ff */
[----:B------:R-:W-:Y:S05]  /*8270*/  RET.REL.NODEC R2 `(_ZN7cutlass13device_kernelINS_4gemm6kernel13GemmUniversalIN4cute5tupleIJiiiiEEENS1_10collective13CollectiveMmaINS1_35MainloopSm100TmaUmmaWarpSpecializedILi3ELi2ELi4ENS5_IJNS4_1CILi1EEESB_SB_EEEEENS5_IJNSA_ILi64EEESE_NSA_ILi128EEEEEENS_10tfloat32_tENS5_IJlSB_lEEESH_SI_NS4_8TiledMMAINS4_8MMA_AtomIJNS4_17SM100_MMA_TF32_SSISH_SH_fLi64ELi64ELNS4_4UMMA5MajorE0ELSN_0ELNSM_7ScaleInE0ELSO_0EEEEEENS4_6LayoutISC_NS5_IJNSA_ILi0EEESS_SS_EEEEENS5_IJNS4_10UnderscoreESV_SV_EEEEENS4_13SM90_TMA_LOADENS4_14ComposedLayoutINS4_7SwizzleILi3ELi4ELi3EEENS4_18smem_ptr_flag_bitsILi32EEENSR_INS5_IJNSA_ILi8EEENSA_ILi32EEEEEENS5_IJS15_SB_EEEEEEEvNS4_8identityESY_S19_vS1A_EENS_8epilogue10collective18CollectiveEpilogueINS1C_23Sm100TmaWarpSpecializedILi3ELi2ELi16ELb1ELb0EEEJSG_NS5_IJNSR_ISE_SB_EENSR_IS15_SB_EEEEESH_SI_SH_SI_NS1C_6fusion15FusionCallbacksIS1G_NS1K_17LinearCombinationISH_fSH_fLNS_15FloatRoundStyleE2EEESG_S1J_JEEENS4_5SM1004TMEM4LOAD26SM100_TMEM_LOAD_16dp128b8xESY_S19_NS4_17SM75_U32x4_LDSM_NENS4_14SM90_TMA_STOREES19_NS4_17SM90_U32x4_STSM_NENS4_39AutoVectorizingCopyWithAssumedAlignmentILi128EEEEEEvvEEEEvNT_6ParamsE) ;  /* 0xffffff7c02607950 */ /* 0x000fea0003c3ffff */
        .weak           $__internal_1_$__cuda_sm10x_tcgen05_guardrail_trap_phase_invalid_during_alloc
        .type           $__internal_1_$__cuda_sm10x_tcgen05_guardrail_trap_phase_invalid_during_alloc,@function
        .size           $__internal_1_$__cuda_sm10x_tcgen05_guardrail_trap_phase_invalid_during_alloc,($__internal_2_$__cuda_sm10x_tcgen05_guardrail_trap_unallocated_columns_being_dealloced - $__internal_1_$__cuda_sm10x_tcgen05_guardrail_trap_phase_invalid_during_alloc)
$__internal_1_$__cuda_sm10x_tcgen05_guardrail_trap_phase_invalid_during_alloc:
[----:B------:R-:W-:Y:S05]  /*8280*/  BPT.TRAP 0x1 ;  /* 0x000000040000795c */ /* 0x000fea0000300000 */
[----:B------:R-:W-:-:S04]  /*8290*/  MOV R3, 0x0 ;  /* 0x0000000000037802 */ /* 0x000fc80000000f00 */
[----:B------:R-:W-:Y:S05]  /*82a0*/  RET.REL.NODEC R2 `(_ZN7cutlass13device_kernelINS_4gemm6kernel13GemmUniversalIN4cute5tupleIJiiiiEEENS1_10collective13CollectiveMmaINS1_35MainloopSm100TmaUmmaWarpSpecializedILi3ELi2ELi4ENS5_IJNS4_1CILi1EEESB_SB_EEEEENS5_IJNSA_ILi64EEESE_NSA_ILi128EEEEEENS_10tfloat32_tENS5_IJlSB_lEEESH_SI_NS4_8TiledMMAINS4_8MMA_AtomIJNS4_17SM100_MMA_TF32_SSISH_SH_fLi64ELi64ELNS4_4UMMA5MajorE0ELSN_0ELNSM_7ScaleInE0ELSO_0EEEEEENS4_6LayoutISC_NS5_IJNSA_ILi0EEESS_SS_EEEEENS5_IJNS4_10UnderscoreESV_SV_EEEEENS4_13SM90_TMA_LOADENS4_14ComposedLayoutINS4_7SwizzleILi3ELi4ELi3EEENS4_18smem_ptr_flag_bitsILi32EEENSR_INS5_IJNSA_ILi8EEENSA_ILi32EEEEEENS5_IJS15_SB_EEEEEEEvNS4_8identityESY_S19_vS1A_EENS_8epilogue10collective18CollectiveEpilogueINS1C_23Sm100TmaWarpSpecializedILi3ELi2ELi16ELb1ELb0EEEJSG_NS5_IJNSR_ISE_SB_EENSR_IS15_SB_EEEEESH_SI_SH_SI_NS1C_6fusion15FusionCallbacksIS1G_NS1K_17LinearCombinationISH_fSH_fLNS_15FloatRoundStyleE2EEESG_S1J_JEEENS4_5SM1004TMEM4LOAD26SM100_TMEM_LOAD_16dp128b8xESY_S19_NS4_17SM75_U32x4_LDSM_NENS4_14SM90_TMA_STOREES19_NS4_17SM90_U32x4_STSM_NENS4_39AutoVectorizingCopyWithAssumedAlignmentILi128EEEEEEvvEEEEvNT_6ParamsE) ;  /* 0xffffff7c02547950 */ /* 0x000fea0003c3ffff */
        .weak           $__internal_2_$__cuda_sm10x_tcgen05_guardrail_trap_unallocated_columns_being_dealloced
        .type           $__internal_2_$__cuda_sm10x_tcgen05_guardrail_trap_unallocated_columns_being_dealloced,@function
        .size           $__internal_2_$__cuda_sm10x_tcgen05_guardrail_trap_unallocated_columns_being_dealloced,(.L_x_155 - $__internal_2_$__cuda_sm10x_tcgen05_guardrail_trap_unallocated_columns_being_dealloced)
$__internal_2_$__cuda_sm10x_tcgen05_guardrail_trap_unallocated_columns_being_dealloced:
[----:B------:R-:W-:Y:S05]  /*82b0*/  BPT.TRAP 0x1 ;  /* 0x000000040000795c */ /* 0x000fea0000300000 */
[----:B------:R-:W-:-:S04]  /*82c0*/  HFMA2 R3, -RZ, RZ, 0, 0 ;  /* 0x00000000ff037431 */ /* 0x000fc800000001ff */
[----:B------:R-:W-:Y:S05]  /*82d0*/  RET.REL.NODEC R2 `(_ZN7cutlass13device_kernelINS_4gemm6kernel13GemmUniversalIN4cute5tupleIJiiiiEEENS1_10collective13CollectiveMmaINS1_35MainloopSm100TmaUmmaWarpSpecializedILi3ELi2ELi4ENS5_IJNS4_1CILi1EEESB_SB_EEEEENS5_IJNSA_ILi64EEESE_NSA_ILi128EEEEEENS_10tfloat32_tENS5_IJlSB_lEEESH_SI_NS4_8TiledMMAINS4_8MMA_AtomIJNS4_17SM100_MMA_TF32_SSISH_SH_fLi64ELi64ELNS4_4UMMA5MajorE0ELSN_0ELNSM_7ScaleInE0ELSO_0EEEEEENS4_6LayoutISC_NS5_IJNSA_ILi0EEESS_SS_EEEEENS5_IJNS4_10UnderscoreESV_SV_EEEEENS4_13SM90_TMA_LOADENS4_14ComposedLayoutINS4_7SwizzleILi3ELi4ELi3EEENS4_18smem_ptr_flag_bitsILi32EEENSR_INS5_IJNSA_ILi8EEENSA_ILi32EEEEEENS5_IJS15_SB_EEEEEEEvNS4_8identityESY_S19_vS1A_EENS_8epilogue10collective18CollectiveEpilogueINS1C_23Sm100TmaWarpSpecializedILi3ELi2ELi16ELb1ELb0EEEJSG_NS5_IJNSR_ISE_SB_EENSR_IS15_SB_EEEEESH_SI_SH_SI_NS1C_6fusion15FusionCallbacksIS1G_NS1K_17LinearCombinationISH_fSH_fLNS_15FloatRoundStyleE2EEESG_S1J_JEEENS4_5SM1004TMEM4LOAD26SM100_TMEM_LOAD_16dp128b8xESY_S19_NS4_17SM75_U32x4_LDSM_NENS4_14SM90_TMA_STOREES19_NS4_17SM90_U32x4_STSM_NENS4_39AutoVectorizingCopyWithAssumedAlignmentILi128EEEEEEvvEEEEvNT_6ParamsE) ;  /* 0xffffff7c02487950 */ /* 0x000fea0003c3ffff */
.L_x_154:
[----:B------:R-:W-:-:S00]  /*82e0*/  BRA `(.L_x_154) ;  /* 0xfffffffc00fc7947 */ /* 0x000fc0000383ffff */
[----:B------:R-:W-:-:S00]  /*82f0*/  NOP ;  /* 0x0000000000007918 */ /* 0x000fc00000000000 */
        /* <DEDUP_REMOVED lines=8> */
.L_x_155:


//--------------------- .nv.global.init           --------------------------
	.section	.nv.global.init,"aw",@progbits
.nv.global.init:
	.type		$str$27,@object
	.size		$str$27,($str$28 - $str$27)
$str$27:
        /*0000*/ 	.byte	0x28, 0x61, 0x64, 0x64, 0x72, 0x65, 0x73, 0x73, 0x20, 0x26, 0x20, 0x6d, 0x61, 0x73, 0x6b, 0x29
        /*0010*/ 	.byte	0x20, 0x3d, 0x3d, 0x20, 0x30, 0x00
	.type		$str$28,@object
	.size		$str$28,($str$26 - $str$28)
$str$28:
        /*0016*/ 	.byte	0x2f, 0x74, 0x6d, 0x70, 0x2f, 0x63, 0x75, 0x74, 0x6c, 0x61, 0x73, 0x73, 0x5f, 0x73, 0x77, 0x65
        /*0026*/ 	.byte	0x65, 0x70, 0x5f, 0x73, 0x72, 0x63, 0x2f, 0x69, 0x6e, 0x63, 0x6c, 0x75, 0x64, 0x65, 0x2f, 0x63
        /*0036*/ 	.byte	0x75, 0x74, 0x65, 0x2f, 0x70, 0x6f, 0x69, 0x6e, 0x74, 0x65, 0x72, 0x5f, 0x66, 0x6c, 0x61, 0x67
        /*0046*/ 	.byte	0x67, 0x65, 0x64, 0x2e, 0x68, 0x70, 0x70, 0x00
	.type		$str$26,@object
	.size		$str$26,($str$25 - $str$26)
$str$26:
        /*004e*/ 	.byte	0x2f, 0x74, 0x6d, 0x70, 0x2f, 0x63, 0x75, 0x74, 0x6c, 0x61, 0x73, 0x73, 0x5f, 0x73, 0x77, 0x65
        /*005e*/ 	.byte	0x65, 0x70, 0x5f, 0x73, 0x72, 0x63, 0x2f, 0x69, 0x6e, 0x63, 0x6c, 0x75, 0x64, 0x65, 0x2f, 0x63
        /*006e*/ 	.byte	0x75, 0x74, 0x65, 0x2f, 0x61, 0x74, 0x6f, 0x6d, 0x2f, 0x63, 0x6f, 0x70, 0x79, 0x5f, 0x74, 0x72
        /*007e*/ 	.byte	0x61, 0x69, 0x74, 0x73, 0x5f, 0x73, 0x6d, 0x31, 0x30, 0x30, 0x2e, 0x68, 0x70, 0x70, 0x00
	.type		$str$25,@object
	.size		$str$25,(__unnamed_1 - $str$25)
$str$25:
        /*008d*/ 	.byte	0x28, 0x28, 0x75, 0x69, 0x6e, 0x74, 0x33, 0x32, 0x5f, 0x74, 0x28, 0x74, 0x68, 0x72, 0x65, 0x61
        /*009d*/ 	.byte	0x64, 0x49, 0x64, 0x78, 0x2e, 0x78, 0x29, 0x20, 0x2f, 0x20, 0x33, 0x32, 0x29, 0x20, 0x25, 0x20
        /*00ad*/ 	.byte	0x34, 0x29, 0x20, 0x3d, 0x3d, 0x20, 0x28, 0x28, 0x28, 0x74, 0x6d, 0x65, 0x6d, 0x5f, 0x61, 0x64
        /*00bd*/ 	.byte	0x64, 0x72, 0x20, 0x3e, 0x3e, 0x20, 0x31, 0x36, 0x29, 0x20, 0x2f, 0x20, 0x33, 0x32, 0x29, 0x20
        /*00cd*/ 	.byte	0x25, 0x20, 0x34, 0x29, 0x00
	.type		__unnamed_1,@object
	.size		__unnamed_1,(__unnamed_2 - __unnamed_1)
__unnamed_1:
        /*00d2*/ 	.byte	0x61, 0x75, 0x74, 0x6f, 0x20, 0x63, 0x75, 0x74, 0x65, 0x3a, 0x3a, 0x61, 0x73, 0x5f, 0x70, 0x6f
        /* <DEDUP_REMOVED lines=24> */
        /*0262*/ 	.byte	0x30, 0x34, 0x38, 0x3e, 0x3e, 0x3e, 0x3e, 0x5d, 0x00
	.type		__unnamed_2,@object
	.size		__unnamed_2,(.L_2 - __unnamed_2)
__unnamed_2:
        /* <DEDUP_REMOVED lines=45> */
        /*053b*/ 	.byte	0x3e, 0x3e, 0x3e, 0x5d, 0x00
.L_2:


//--------------------- .nv.shared._ZN7cutlass13device_kernelINS_4gemm6kernel13GemmUniversalIN4cute5tupleIJiiiiEEENS1_10collective13CollectiveMmaINS1_35MainloopSm100TmaUmmaWarpSpecializedILi3ELi2ELi4ENS5_IJNS4_1CILi1EEESB_SB_EEEEENS5_IJNSA_ILi64EEESE_NSA_ILi128EEEEEENS_10tfloat32_tENS5_IJlSB_lEEESH_SI_NS4_8TiledMMAINS4_8MMA_AtomIJNS4_17SM100_MMA_TF32_SSISH_SH_fLi64ELi64ELNS4_4UMMA5MajorE0ELSN_0ELNSM_7ScaleInE0ELSO_0EEEEEENS4_6LayoutISC_NS5_IJNSA_ILi0EEESS_SS_EEEEENS5_IJNS4_10UnderscoreESV_SV_EEEEENS4_13SM90_TMA_LOADENS4_14ComposedLayoutINS4_7SwizzleILi3ELi4ELi3EEENS4_18smem_ptr_flag_bitsILi32EEENSR_INS5_IJNSA_ILi8EEENSA_ILi32EEEEEENS5_IJS15_SB_EEEEEEEvNS4_8identityESY_S19_vS1A_EENS_8epilogue10collective18CollectiveEpilogueINS1C_23Sm100TmaWarpSpecializedILi3ELi2ELi16ELb1ELb0EEEJSG_NS5_IJNSR_ISE_SB_EENSR_IS15_SB_EEEEESH_SI_SH_SI_NS1C_6fusion15FusionCallbacksIS1G_NS1K_17LinearCombinationISH_fSH_fLNS_15FloatRoundStyleE2EEESG_S1J_JEEENS4_5SM1004TMEM4LOAD26SM100_TMEM_LOAD_16dp128b8xESY_S19_NS4_17SM75_U32x4_LDSM_NENS4_14SM90_TMA_STOREES19_NS4_17SM90_U32x4_STSM_NENS4_39AutoVectorizingCopyWithAssumedAlignmentILi128EEEEEEvvEEEEvNT_6ParamsE --------------------------
	.section	.nv.shared._ZN7cutlass13device_kernelINS_4gemm6kernel13GemmUniversalIN4cute5tupleIJiiiiEEENS1_10collective13CollectiveMmaINS1_35MainloopSm100TmaUmmaWarpSpecializedILi3ELi2ELi4ENS5_IJNS4_1CILi1EEESB_SB_EEEEENS5_IJNSA_ILi64EEESE_NSA_ILi128EEEEEENS_10tfloat32_tENS5_IJlSB_lEEESH_SI_NS4_8TiledMMAINS4_8MMA_AtomIJNS4_17SM100_MMA_TF32_SSISH_SH_fLi64ELi64ELNS4_4UMMA5MajorE0ELSN_0ELNSM_7ScaleInE0ELSO_0EEEEEENS4_6LayoutISC_NS5_IJNSA_ILi0EEESS_SS_EEEEENS5_IJNS4_10UnderscoreESV_SV_EEEEENS4_13SM90_TMA_LOADENS4_14ComposedLayoutINS4_7SwizzleILi3ELi4ELi3EEENS4_18smem_ptr_flag_bitsILi32EEENSR_INS5_IJNSA_ILi8EEENSA_ILi32EEEEEENS5_IJS15_SB_EEEEEEEvNS4_8identityESY_S19_vS1A_EENS_8epilogue10collective18CollectiveEpilogueINS1C_23Sm100TmaWarpSpecializedILi3ELi2ELi16ELb1ELb0EEEJSG_NS5_IJNSR_ISE_SB_EENSR_IS15_SB_EEEEESH_SI_SH_SI_NS1C_6fusion15FusionCallbacksIS1G_NS1K_17LinearCombinationISH_fSH_fLNS_15FloatRoundStyleE2EEESG_S1J_JEEENS4_5SM1004TMEM4LOAD26SM100_TMEM_LOAD_16dp128b8xESY_S19_NS4_17SM75_U32x4_LDSM_NENS4_14SM90_TMA_STOREES19_NS4_17SM90_U32x4_STSM_NENS4_39AutoVectorizingCopyWithAssumedAlignmentILi128EEEEEEvvEEEEvNT_6ParamsE,"aw",@nobits
	.sectionflags	@""
	.align	16
	.zero		1024


//--------------------- .nv.shared.reserved.0     --------------------------
	.section	.nv.shared.reserved.0,"aw",@nobits
	.weak		__nv_reservedSMEM_offset_0_alias
	.size		__nv_reservedSMEM_offset_0_alias, 0, 64
	.other		__nv_reservedSMEM_offset_0_alias,@"STO_CUDA_RESERVED_SHARED STV_DEFAULT"
__nv_reservedSMEM_offset_0_alias:
	.zero		0
.nv.shared.reserved.0:
	.zero		64
	.weak		__nv_reservedSMEM_tcgen05_partition
	.type		__nv_reservedSMEM_tcgen05_partition,@object
	.size		__nv_reservedSMEM_tcgen05_partition,(.L_0 - __nv_reservedSMEM_tcgen05_partition)
__nv_reservedSMEM_tcgen05_partition:
	.zero		32
.L_0:


//--------------------- .nv.global                --------------------------
	.section	.nv.global,"aw",@nobits
.nv.global:
	.type		_ZN39_INTERNAL_ad4576c3_4_k_cu_a5559f92_94134cute1_E,@object
	.size		_ZN39_INTERNAL_ad4576c3_4_k_cu_a5559f92_94134cute1_E,(_ZN39_INTERNAL_ad4576c3_4_k_cu_a5559f92_94134cuda3std3__45__cpo6cbeginE - _ZN39_INTERNAL_ad4576c3_4_k_cu_a5559f92_94134cute1_E)
_ZN39_INTERNAL_ad4576c3_4_k_cu_a5559f92_94134cute1_E:
	.zero		1
	.type		_ZN39_INTERNAL_ad4576c3_4_k_cu_a5559f92_94134cuda3std3__45__cpo6cbeginE,@object
	.size		_ZN39_INTERNAL_ad4576c3_4_k_cu_a5559f92_94134cuda3std3__45__cpo6cbeginE,(_ZN39_INTERNAL_ad4576c3_4_k_cu_a5559f92_94134cuda3std3__48in_placeE - _ZN39_INTERNAL_ad4576c3_4_k_cu_a5559f92_94134cuda3std3__45__cpo6cbeginE)
_ZN39_INTERNAL_ad4576c3_4_k_cu_a5559f92_94134cuda3std3__45__cpo6cbeginE:
	.zero		1
	.type		_ZN39_INTERNAL_ad4576c3_4_k_cu_a5559f92_94134cuda3std3__48in_placeE,@object
	.size		_ZN39_INTERNAL_ad4576c3_4_k_cu_a5559f92_94134cuda3std3__48in_placeE,(_ZN39_INTERNAL_ad4576c3_4_k_cu_a5559f92_94134cuda3std6ranges3__45__cpo9iter_moveE - _ZN39_INTERNAL_ad4576c3_4_k_cu_a5559f92_94134cuda3std3__48in_placeE)
_ZN39_INTERNAL_ad4576c3_4_k_cu_a5559f92_94134cuda3std3__48in_placeE:
	.zero		1
	.type		_ZN39_INTERNAL_ad4576c3_4_k_cu_a5559f92_94134cuda3std6ranges3__45__cpo9iter_moveE,@object
	.size		_ZN39_INTERNAL_ad4576c3_4_k_cu_a5559f92_94134cuda3std6ranges3__45__cpo9iter_moveE,(_ZN39_INTERNAL_ad4576c3_4_k_cu_a5559f92_94134cuda3std3__45__cpo5beginE - _ZN39_INTERNAL_ad4576c3_4_k_cu_a5559f92_94134cuda3std6ranges3__45__cpo9iter_moveE)
_ZN39_INTERNAL_ad4576c3_4_k_cu_a5559f92_94134cuda3std6ranges3__45__cpo9iter_moveE:
	.zero		1
	.type		_ZN39_INTERNAL_ad4576c3_4_k_cu_a5559f92_94134cuda3std3__45__cpo5beginE,@object
	.size		_ZN39_INTERNAL_ad4576c3_4_k_cu_a5559f92_94134cuda3std3__45__cpo5beginE,(_ZN39_INTERNAL_ad4576c3_4_k_cu_a5559f92_94134cuda3std3__441_GLOBAL__N__ad4576c3_4_k_cu_a5559f92_94136ignoreE - _ZN39_INTERNAL_ad4576c3_4_k_cu_a5559f92_94134cuda3std3__45__cpo5beginE)
_ZN39_INTERNAL_ad4576c3_4_k_cu_a5559f92_94134cuda3std3__45__cpo5beginE:
	.zero		1
	.type		_ZN39_INTERNAL_ad4576c3_4_k_cu_a5559f92_94134cuda3std3__441_GLOBAL__N__ad4576c3_4_k_cu_a5559f92_94136ignoreE,@object
	.size		_ZN39_INTERNAL_ad4576c3_4_k_cu_a5559f92_94134cuda3std3__441_GLOBAL__N__ad4576c3_4_k_cu_a5559f92_94136ignoreE,(_ZN39_INTERNAL_ad4576c3_4_k_cu_a5559f92_94134cute7productE - _ZN39_INTERNAL_ad4576c3_4_k_cu_a5559f92_94134cuda3std3__441_GLOBAL__N__ad4576c3_4_k_cu_a5559f92_94136ignoreE)
_ZN39_INTERNAL_ad4576c3_4_k_cu_a5559f92_94134cuda3std3__441_GLOBAL__N__ad4576c3_4_k_cu_a5559f92_94136ignoreE:
	.zero		1
	.type		_ZN39_INTERNAL_ad4576c3_4_k_cu_a5559f92_94134cute7productE,@object
	.size		_ZN39_INTERNAL_ad4576c3_4_k_cu_a5559f92_94134cute7productE,(_ZN39_INTERNAL_ad4576c3_4_k_cu_a5559f92_94134cuda3std3__45__cpo3endE - _ZN39_INTERNAL_ad4576c3_4_k_cu_a5559f92_94134cute7productE)
_ZN39_INTERNAL_ad4576c3_4_k_cu_a5559f92_94134cute7productE:
	.zero		1
	.type		_ZN39_INTERNAL_ad4576c3_4_k_cu_a5559f92_94134cuda3std3__45__cpo3endE,@object
	.size		_ZN39_INTERNAL_ad4576c3_4_k_cu_a5559f92_94134cuda3std3__45__cpo3endE,(_ZN39_INTERNAL_ad4576c3_4_k_cu_a5559f92_94134cuda3std3__419piecewise_constructE - _ZN39_INTERNAL_ad4576c3_4_k_cu_a5559f92_94134cuda3std3__45__cpo3endE)
_ZN39_INTERNAL_ad4576c3_4_k_cu_a5559f92_94134cuda3std3__45__cpo3endE:
	.zero		1
	.type		_ZN39_INTERNAL_ad4576c3_4_k_cu_a5559f92_94134cuda3std3__419piecewise_constructE,@object
	.size		_ZN39_INTERNAL_ad4576c3_4_k_cu_a5559f92_94134cuda3std3__419piecewise_constructE,(_ZN39_INTERNAL_ad4576c3_4_k_cu_a5559f92_94134cuda3std3__45__cpo4cendE - _ZN39_INTERNAL_ad4576c3_4_k_cu_a5559f92_94134cuda3std3__419piecewise_constructE)
_ZN39_INTERNAL_ad4576c3_4_k_cu_a5559f92_94134cuda3std3__419piecewise_constructE:
	.zero		1
	.type		_ZN39_INTERNAL_ad4576c3_4_k_cu_a5559f92_94134cuda3std3__45__cpo4cendE,@object
	.size		_ZN39_INTERNAL_ad4576c3_4_k_cu_a5559f92_94134cuda3std3__45__cpo4cendE,(_ZN39_INTERNAL_ad4576c3_4_k_cu_a5559f92_94134cuda3std6ranges3__45__cpo4swapE - _ZN39_INTERNAL_ad4576c3_4_k_cu_a5559f92_94134cuda3std3__45__cpo4cendE)
_ZN39_INTERNAL_ad4576c3_4_k_cu_a5559f92_94134cuda3std3__45__cpo4cendE:
	.zero		1
	.type		_ZN39_INTERNAL_ad4576c3_4_k_cu_a5559f92_94134cuda3std6ranges3__45__cpo4swapE,@object
	.size		_ZN39_INTERNAL_ad4576c3_4_k_cu_a5559f92_94134cuda3std6ranges3__45__cpo4swapE,(.L_10 - _ZN39_INTERNAL_ad4576c3_4_k_cu_a5559f92_94134cuda3std6ranges3__45__cpo4swapE)
_ZN39_INTERNAL_ad4576c3_4_k_cu_a5559f92_94134cuda3std6ranges3__45__cpo4swapE:
	.zero		1
.L_10:


//--------------------- .nv.constant0._ZN7cutlass13device_kernelINS_4gemm6kernel13GemmUniversalIN4cute5tupleIJiiiiEEENS1_10collective13CollectiveMmaINS1_35MainloopSm100TmaUmmaWarpSpecializedILi3ELi2ELi4ENS5_IJNS4_1CILi1EEESB_SB_EEEEENS5_IJNSA_ILi64EEESE_NSA_ILi128EEEEEENS_10tfloat32_tENS5_IJlSB_lEEESH_SI_NS4_8TiledMMAINS4_8MMA_AtomIJNS4_17SM100_MMA_TF32_SSISH_SH_fLi64ELi64ELNS4_4UMMA5MajorE0ELSN_0ELNSM_7ScaleInE0ELSO_0EEEEEENS4_6LayoutISC_NS5_IJNSA_ILi0EEESS_SS_EEEEENS5_IJNS4_10UnderscoreESV_SV_EEEEENS4_13SM90_TMA_LOADENS4_14ComposedLayoutINS4_7SwizzleILi3ELi4ELi3EEENS4_18smem_ptr_flag_bitsILi32EEENSR_INS5_IJNSA_ILi8EEENSA_ILi32EEEEEENS5_IJS15_SB_EEEEEEEvNS4_8identityESY_S19_vS1A_EENS_8epilogue10collective18CollectiveEpilogueINS1C_23Sm100TmaWarpSpecializedILi3ELi2ELi16ELb1ELb0EEEJSG_NS5_IJNSR_ISE_SB_EENSR_IS15_SB_EEEEESH_SI_SH_SI_NS1C_6fusion15FusionCallbacksIS1G_NS1K_17LinearCombinationISH_fSH_fLNS_15FloatRoundStyleE2EEESG_S1J_JEEENS4_5SM1004TMEM4LOAD26SM100_TMEM_LOAD_16dp128b8xESY_S19_NS4_17SM75_U32x4_LDSM_NENS4_14SM90_TMA_STOREES19_NS4_17SM90_U32x4_STSM_NENS4_39AutoVectorizingCopyWithAssumedAlignmentILi128EEEEEEvvEEEEvNT_6ParamsE --------------------------
	.section	.nv.constant0._ZN7cutlass13device_kernelINS_4gemm6kernel13GemmUniversalIN4cute5tupleIJiiiiEEENS1_10collective13CollectiveMmaINS1_35MainloopSm100TmaUmmaWarpSpecializedILi3ELi2ELi4ENS5_IJNS4_1CILi1EEESB_SB_EEEEENS5_IJNSA_ILi64EEESE_NSA_ILi128EEEEEENS_10tfloat32_tENS5_IJlSB_lEEESH_SI_NS4_8TiledMMAINS4_8MMA_AtomIJNS4_17SM100_MMA_TF32_SSISH_SH_fLi64ELi64ELNS4_4UMMA5MajorE0ELSN_0ELNSM_7ScaleInE0ELSO_0EEEEEENS4_6LayoutISC_NS5_IJNSA_ILi0EEESS_SS_EEEEENS5_IJNS4_10UnderscoreESV_SV_EEEEENS4_13SM90_TMA_LOADENS4_14ComposedLayoutINS4_7SwizzleILi3ELi4ELi3EEENS4_18smem_ptr_flag_bitsILi32EEENSR_INS5_IJNSA_ILi8EEENSA_ILi32EEEEEENS5_IJS15_SB_EEEEEEEvNS4_8identityESY_S19_vS1A_EENS_8epilogue10collective18CollectiveEpilogueINS1C_23Sm100TmaWarpSpecializedILi3ELi2ELi16ELb1ELb0EEEJSG_NS5_IJNSR_ISE_SB_EENSR_IS15_SB_EEEEESH_SI_SH_SI_NS1C_6fusion15FusionCallbacksIS1G_NS1K_17LinearCombinationISH_fSH_fLNS_15FloatRoundStyleE2EEESG_S1J_JEEENS4_5SM1004TMEM4LOAD26SM100_TMEM_LOAD_16dp128b8xESY_S19_NS4_17SM75_U32x4_LDSM_NENS4_14SM90_TMA_STOREES19_NS4_17SM90_U32x4_STSM_NENS4_39AutoVectorizingCopyWithAssumedAlignmentILi128EEEEEEvvEEEEvNT_6ParamsE,"a",@progbits
	.sectionflags	@""
	.align	4
.nv.constant0._ZN7cutlass13device_kernelINS_4gemm6kernel13GemmUniversalIN4cute5tupleIJiiiiEEENS1_10collective13CollectiveMmaINS1_35MainloopSm100TmaUmmaWarpSpecializedILi3ELi2ELi4ENS5_IJNS4_1CILi1EEESB_SB_EEEEENS5_IJNSA_ILi64EEESE_NSA_ILi128EEEEEENS_10tfloat32_tENS5_IJlSB_lEEESH_SI_NS4_8TiledMMAINS4_8MMA_AtomIJNS4_17SM100_MMA_TF32_SSISH_SH_fLi64ELi64ELNS4_4UMMA5MajorE0ELSN_0ELNSM_7ScaleInE0ELSO_0EEEEEENS4_6LayoutISC_NS5_IJNSA_ILi0EEESS_SS_EEEEENS5_IJNS4_10UnderscoreESV_SV_EEEEENS4_13SM90_TMA_LOADENS4_14ComposedLayoutINS4_7SwizzleILi3ELi4ELi3EEENS4_18smem_ptr_flag_bitsILi32EEENSR_INS5_IJNSA_ILi8EEENSA_ILi32EEEEEENS5_IJS15_SB_EEEEEEEvNS4_8identityESY_S19_vS1A_EENS_8epilogue10collective18CollectiveEpilogueINS1C_23Sm100TmaWarpSpecializedILi3ELi2ELi16ELb1ELb0EEEJSG_NS5_IJNSR_ISE_SB_EENSR_IS15_SB_EEEEESH_SI_SH_SI_NS1C_6fusion15FusionCallbacksIS1G_NS1K_17LinearCombinationISH_fSH_fLNS_15FloatRoundStyleE2EEESG_S1J_JEEENS4_5SM1004TMEM4LOAD26SM100_TMEM_LOAD_16dp128b8xESY_S19_NS4_17SM75_U32x4_LDSM_NENS4_14SM90_TMA_STOREES19_NS4_17SM90_U32x4_STSM_NENS4_39AutoVectorizingCopyWithAssumedAlignmentILi128EEEEEEvvEEEEvNT_6ParamsE:
	.zero		2944


//--------------------- SYMBOLS --------------------------

	.type		.nv.reservedSmem.offset0,@object
	.size		.nv.reservedSmem.offset0,0x4
	.type		.nv.reservedSmem.cap,@object
	.size		.nv.reservedSmem.cap,0x4
	.type		__assertfail,@function
